//
// Generated by NVIDIA NVVM Compiler
//
// Compiler Build ID: CL-36424714
// Cuda compilation tools, release 13.0, V13.0.88
// Based on NVVM 20.0.0
//

.version 9.0
.target sm_100
.address_size 64

	// .globl	_Z23sum_values_and_allocatelPi
.extern .func  (.param .b64 func_retval0) malloc
(
	.param .b64 malloc_param_0
)
;
.extern .func free
(
	.param .b64 free_param_0
)
;

.visible .entry _Z23sum_values_and_allocatelPi(
	.param .u64 _Z23sum_values_and_allocatelPi_param_0,
	.param .u64 .ptr .align 1 _Z23sum_values_and_allocatelPi_param_1
)
{
	.reg .pred 	%p<16>;
	.reg .b32 	%r<6>;
	.reg .b64 	%rd<75>;

	ld.param.u64 	%rd17, [_Z23sum_values_and_allocatelPi_param_0];
	ld.param.u64 	%rd18, [_Z23sum_values_and_allocatelPi_param_1];
	shl.b64 	%rd19, %rd17, 2;
	{ // callseq 0, 0
	.param .b64 param0;
	st.param.b64 	[param0], %rd19;
	.param .b64 retval0;
	call.uni (retval0), 
	malloc, 
	(
	param0
	);
	ld.param.b64 	%rd20, [retval0];
	} // callseq 0
	setp.lt.s64 	%p1, %rd17, 1;
	@%p1 bra 	$L__BB0_18;
	and.b64  	%rd2, %rd17, 7;
	setp.lt.u64 	%p2, %rd17, 8;
	mov.b64 	%rd73, 0;
	@%p2 bra 	$L__BB0_6;
	and.b64  	%rd73, %rd17, 9223372036854775800;
	add.s64 	%rd69, %rd20, 16;
	mov.b64 	%rd71, 7;
	mov.u64 	%rd70, %rd73;
$L__BB0_3:
	.pragma "nounroll";
	setp.eq.s64 	%p3, %rd20, 0;
	@%p3 bra 	$L__BB0_5;
	add.s64 	%rd23, %rd71, -7;
	mul.hi.u64 	%rd24, %rd23, -6148914691236517205;
	shr.u64 	%rd25, %rd24, 1;
	st.u32 	[%rd69+-16], %rd25;
	add.s64 	%rd26, %rd71, -6;
	mul.hi.u64 	%rd27, %rd26, -6148914691236517205;
	shr.u64 	%rd28, %rd27, 1;
	st.u32 	[%rd69+-12], %rd28;
	add.s64 	%rd29, %rd71, -5;
	mul.hi.u64 	%rd30, %rd29, -6148914691236517205;
	shr.u64 	%rd31, %rd30, 1;
	st.u32 	[%rd69+-8], %rd31;
	add.s64 	%rd32, %rd71, -4;
	mul.hi.u64 	%rd33, %rd32, -6148914691236517205;
	shr.u64 	%rd34, %rd33, 1;
	st.u32 	[%rd69+-4], %rd34;
	add.s64 	%rd35, %rd71, -3;
	mul.hi.u64 	%rd36, %rd35, -6148914691236517205;
	shr.u64 	%rd37, %rd36, 1;
	st.u32 	[%rd69], %rd37;
	add.s64 	%rd38, %rd71, -2;
	mul.hi.u64 	%rd39, %rd38, -6148914691236517205;
	shr.u64 	%rd40, %rd39, 1;
	st.u32 	[%rd69+4], %rd40;
	add.s64 	%rd41, %rd71, -1;
	mul.hi.u64 	%rd42, %rd41, -6148914691236517205;
	shr.u64 	%rd43, %rd42, 1;
	st.u32 	[%rd69+8], %rd43;
	mul.hi.u64 	%rd44, %rd71, -6148914691236517205;
	shr.u64 	%rd45, %rd44, 1;
	st.u32 	[%rd69+12], %rd45;
$L__BB0_5:
	add.s64 	%rd71, %rd71, 8;
	add.s64 	%rd70, %rd70, -8;
	add.s64 	%rd69, %rd69, 32;
	setp.ne.s64 	%p4, %rd70, 0;
	@%p4 bra 	$L__BB0_3;
$L__BB0_6:
	setp.eq.s64 	%p5, %rd2, 0;
	@%p5 bra 	$L__BB0_18;
	and.b64  	%rd12, %rd17, 3;
	setp.lt.u64 	%p6, %rd2, 4;
	@%p6 bra 	$L__BB0_11;
	setp.eq.s64 	%p7, %rd20, 0;
	@%p7 bra 	$L__BB0_10;
	mul.hi.u64 	%rd46, %rd73, 6148914691236517206;
	shl.b64 	%rd47, %rd73, 2;
	add.s64 	%rd48, %rd20, %rd47;
	st.u32 	[%rd48], %rd46;
	add.s64 	%rd49, %rd73, 1;
	mul.hi.u64 	%rd50, %rd49, 6148914691236517206;
	st.u32 	[%rd48+4], %rd50;
	add.s64 	%rd51, %rd73, 2;
	mul.hi.u64 	%rd52, %rd51, -6148914691236517205;
	shr.u64 	%rd53, %rd52, 1;
	st.u32 	[%rd48+8], %rd53;
	add.s64 	%rd54, %rd73, 3;
	mul.hi.u64 	%rd55, %rd54, -6148914691236517205;
	shr.u64 	%rd56, %rd55, 1;
	st.u32 	[%rd48+12], %rd56;
$L__BB0_10:
	add.s64 	%rd73, %rd73, 4;
$L__BB0_11:
	setp.eq.s64 	%p8, %rd12, 0;
	@%p8 bra 	$L__BB0_18;
	setp.eq.s64 	%p9, %rd12, 1;
	@%p9 bra 	$L__BB0_16;
	setp.eq.s64 	%p10, %rd20, 0;
	@%p10 bra 	$L__BB0_15;
	mul.hi.u64 	%rd57, %rd73, 6148914691236517206;
	shl.b64 	%rd58, %rd73, 2;
	add.s64 	%rd59, %rd20, %rd58;
	st.u32 	[%rd59], %rd57;
	add.s64 	%rd60, %rd73, 1;
	mul.hi.u64 	%rd61, %rd60, 6148914691236517206;
	st.u32 	[%rd59+4], %rd61;
$L__BB0_15:
	add.s64 	%rd73, %rd73, 2;
$L__BB0_16:
	setp.eq.s64 	%p11, %rd20, 0;
	and.b64  	%rd62, %rd17, 1;
	setp.eq.b64 	%p12, %rd62, 1;
	not.pred 	%p13, %p12;
	or.pred  	%p14, %p13, %p11;
	@%p14 bra 	$L__BB0_18;
	mul.hi.u64 	%rd63, %rd73, 6148914691236517206;
	shl.b64 	%rd64, %rd73, 2;
	add.s64 	%rd65, %rd20, %rd64;
	st.u32 	[%rd65], %rd63;
$L__BB0_18:
	cvta.to.global.u64 	%rd66, %rd18;
	setp.eq.s64 	%p15, %rd20, 0;
	selp.u32 	%r1, 1, 0, %p15;
	{ // callseq 1, 0
	.param .b64 param0;
	st.param.b64 	[param0], %rd20;
	call.uni 
	free, 
	(
	param0
	);
	} // callseq 1
	mov.u32 	%r2, %tid.x;
	mov.u32 	%r3, %ntid.x;
	mov.u32 	%r4, %ctaid.x;
	mad.lo.s32 	%r5, %r4, %r3, %r2;
	mul.wide.s32 	%rd67, %r5, 4;
	add.s64 	%rd68, %rd66, %rd67;
	st.global.u32 	[%rd68], %r1;
	ret;

}
	// .globl	_Z29sum_values_in_allocated_arrayPilS_
.visible .entry _Z29sum_values_in_allocated_arrayPilS_(
	.param .u64 .ptr .align 1 _Z29sum_values_in_allocated_arrayPilS__param_0,
	.param .u64 _Z29sum_values_in_allocated_arrayPilS__param_1,
	.param .u64 .ptr .align 1 _Z29sum_values_in_allocated_arrayPilS__param_2
)
{
	.reg .pred 	%p<13>;
	.reg .b32 	%r<6>;
	.reg .b64 	%rd<85>;

	ld.param.u64 	%rd19, [_Z29sum_values_in_allocated_arrayPilS__param_0];
	ld.param.u64 	%rd20, [_Z29sum_values_in_allocated_arrayPilS__param_1];
	ld.param.u64 	%rd21, [_Z29sum_values_in_allocated_arrayPilS__param_2];
	cvta.to.global.u64 	%rd1, %rd19;
	mov.u32 	%r1, %ctaid.x;
	mov.u32 	%r2, %ntid.x;
	mov.u32 	%r3, %tid.x;
	mad.lo.s32 	%r4, %r1, %r2, %r3;
	cvt.u64.u32 	%rd2, %r4;
	setp.lt.s64 	%p1, %rd20, 1;
	setp.eq.s64 	%p2, %rd19, 0;
	or.pred  	%p3, %p1, %p2;
	@%p3 bra 	$L__BB1_12;
	add.s64 	%rd22, %rd2, 1;
	add.s64 	%rd23, %rd20, %rd2;
	max.s64 	%rd24, %rd23, %rd22;
	sub.s64 	%rd3, %rd24, %rd2;
	and.b64  	%rd4, %rd3, 7;
	sub.s64 	%rd25, %rd2, %rd24;
	setp.gt.u64 	%p4, %rd25, -8;
	mov.u64 	%rd82, %rd2;
	@%p4 bra 	$L__BB1_4;
	and.b64  	%rd80, %rd3, -8;
	shl.b64 	%rd26, %rd2, 2;
	add.s64 	%rd27, %rd26, %rd1;
	add.s64 	%rd79, %rd27, 16;
	mov.u64 	%rd82, %rd2;
$L__BB1_3:
	.pragma "nounroll";
	mul.hi.u64 	%rd28, %rd82, -6148914691236517205;
	shr.u64 	%rd29, %rd28, 1;
	st.global.u32 	[%rd79+-16], %rd29;
	add.s64 	%rd30, %rd82, 1;
	mul.hi.u64 	%rd31, %rd30, -6148914691236517205;
	shr.u64 	%rd32, %rd31, 1;
	st.global.u32 	[%rd79+-12], %rd32;
	add.s64 	%rd33, %rd82, 2;
	mul.hi.u64 	%rd34, %rd33, -6148914691236517205;
	shr.u64 	%rd35, %rd34, 1;
	st.global.u32 	[%rd79+-8], %rd35;
	add.s64 	%rd36, %rd82, 3;
	mul.hi.u64 	%rd37, %rd36, -6148914691236517205;
	shr.u64 	%rd38, %rd37, 1;
	st.global.u32 	[%rd79+-4], %rd38;
	add.s64 	%rd39, %rd82, 4;
	mul.hi.u64 	%rd40, %rd39, -6148914691236517205;
	shr.u64 	%rd41, %rd40, 1;
	st.global.u32 	[%rd79], %rd41;
	add.s64 	%rd42, %rd82, 5;
	mul.hi.u64 	%rd43, %rd42, -6148914691236517205;
	shr.u64 	%rd44, %rd43, 1;
	st.global.u32 	[%rd79+4], %rd44;
	add.s64 	%rd45, %rd82, 6;
	mul.hi.u64 	%rd46, %rd45, -6148914691236517205;
	shr.u64 	%rd47, %rd46, 1;
	st.global.u32 	[%rd79+8], %rd47;
	add.s64 	%rd48, %rd82, 7;
	mul.hi.u64 	%rd49, %rd48, -6148914691236517205;
	shr.u64 	%rd50, %rd49, 1;
	st.global.u32 	[%rd79+12], %rd50;
	add.s64 	%rd82, %rd82, 8;
	add.s64 	%rd80, %rd80, -8;
	add.s64 	%rd79, %rd79, 32;
	setp.ne.s64 	%p5, %rd80, 0;
	@%p5 bra 	$L__BB1_3;
$L__BB1_4:
	setp.eq.s64 	%p6, %rd4, 0;
	@%p6 bra 	$L__BB1_12;
	and.b64  	%rd14, %rd3, 3;
	setp.lt.u64 	%p7, %rd4, 4;
	@%p7 bra 	$L__BB1_7;
	mul.hi.u64 	%rd51, %rd82, -6148914691236517205;
	shr.u64 	%rd52, %rd51, 1;
	shl.b64 	%rd53, %rd82, 2;
	add.s64 	%rd54, %rd1, %rd53;
	st.global.u32 	[%rd54], %rd52;
	add.s64 	%rd55, %rd82, 1;
	mul.hi.u64 	%rd56, %rd55, -6148914691236517205;
	shr.u64 	%rd57, %rd56, 1;
	st.global.u32 	[%rd54+4], %rd57;
	add.s64 	%rd58, %rd82, 2;
	mul.hi.u64 	%rd59, %rd58, -6148914691236517205;
	shr.u64 	%rd60, %rd59, 1;
	st.global.u32 	[%rd54+8], %rd60;
	add.s64 	%rd61, %rd82, 3;
	mul.hi.u64 	%rd62, %rd61, -6148914691236517205;
	shr.u64 	%rd63, %rd62, 1;
	st.global.u32 	[%rd54+12], %rd63;
	add.s64 	%rd82, %rd82, 4;
$L__BB1_7:
	setp.eq.s64 	%p8, %rd14, 0;
	@%p8 bra 	$L__BB1_12;
	setp.eq.s64 	%p9, %rd14, 1;
	@%p9 bra 	$L__BB1_10;
	mul.hi.u64 	%rd64, %rd82, -6148914691236517205;
	shr.u64 	%rd65, %rd64, 1;
	shl.b64 	%rd66, %rd82, 2;
	add.s64 	%rd67, %rd1, %rd66;
	st.global.u32 	[%rd67], %rd65;
	add.s64 	%rd68, %rd82, 1;
	mul.hi.u64 	%rd69, %rd68, -6148914691236517205;
	shr.u64 	%rd70, %rd69, 1;
	st.global.u32 	[%rd67+4], %rd70;
	add.s64 	%rd82, %rd82, 2;
$L__BB1_10:
	and.b64  	%rd71, %rd3, 1;
	setp.eq.b64 	%p10, %rd71, 1;
	not.pred 	%p11, %p10;
	@%p11 bra 	$L__BB1_12;
	mul.hi.u64 	%rd72, %rd82, -6148914691236517205;
	shr.u64 	%rd73, %rd72, 1;
	shl.b64 	%rd74, %rd82, 2;
	add.s64 	%rd75, %rd1, %rd74;
	st.global.u32 	[%rd75], %rd73;
$L__BB1_12:
	setp.eq.s64 	%p12, %rd19, 0;
	cvta.to.global.u64 	%rd76, %rd21;
	selp.u32 	%r5, 1, 0, %p12;
	shl.b64 	%rd77, %rd2, 2;
	add.s64 	%rd78, %rd76, %rd77;
	st.global.u32 	[%rd78], %r5;
	ret;

}


// ===== COMPILED SASS (sm_100) =====

	.target	sm_100

	.elftype	@"ET_EXEC"


//--------------------- .note.nv.tkinfo           --------------------------
	.section	.note.nv.tkinfo,"",@"SHT_NOTE"
	.sectionflags	@"SHF_NOTE_NV_TKINFO"
	.tkinfo
        /*0018*/ 	.word	0x00000002
        /*0030*/ 	.string	""
        /*0030*/ 	.string	"ptxas"
        /*0030*/ 	.string	"Cuda compilation tools, release 13.0, V13.0.88"
        /*0030*/ 	.string	"Build cuda_13.0.r13.0/compiler.36424714_0"
        /*0030*/ 	.string	"-arch sm_100 -m 64 "



//--------------------- .note.nv.cuinfo           --------------------------
	.section	.note.nv.cuinfo,"",@"SHT_NOTE"
	.sectionflags	@"SHF_NOTE_NV_CUINFO"
        /*0018*/ 	.short	0x0002
        /*001a*/ 	.short	0x0064
        /*001c*/ 	.short	0x0082
	.zero		2


//--------------------- .nv.info                  --------------------------
	.section	.nv.info,"",@"SHT_CUDA_INFO"
	.align	4


	//----- nvinfo : EIATTR_REGCOUNT
	.align		4
        /*0000*/ 	.byte	0x04, 0x2f
        /*0002*/ 	.short	(.L_1 - .L_0)
	.align		4
.L_0:
        /*0004*/ 	.word	index@(_Z23sum_values_and_allocatelPi)
        /*0008*/ 	.word	0x00000020


	//----- nvinfo : EIATTR_FRAME_SIZE
	.align		4
.L_1:
        /*000c*/ 	.byte	0x04, 0x11
        /*000e*/ 	.short	(.L_3 - .L_2)
	.align		4
.L_2:
        /*0010*/ 	.word	index@(_Z23sum_values_and_allocatelPi)
        /*0014*/ 	.word	0x00000000


	//----- nvinfo : EIATTR_REGCOUNT
	.align		4
.L_3:
        /*0018*/ 	.byte	0x04, 0x2f
        /*001a*/ 	.short	(.L_5 - .L_4)
	.align		4
.L_4:
        /*001c*/ 	.word	index@(_Z29sum_values_in_allocated_arrayPilS_)
        /*0020*/ 	.word	0x00000020


	//----- nvinfo : EIATTR_FRAME_SIZE
	.align		4
.L_5:
        /*0024*/ 	.byte	0x04, 0x11
        /*0026*/ 	.short	(.L_7 - .L_6)
	.align		4
.L_6:
        /*0028*/ 	.word	index@(_Z29sum_values_in_allocated_arrayPilS_)
        /*002c*/ 	.word	0x00000000


	//----- nvinfo : EIATTR_MIN_STACK_SIZE
	.align		4
.L_7:
        /*0030*/ 	.byte	0x04, 0x12
        /*0032*/ 	.short	(.L_9 - .L_8)
	.align		4
.L_8:
        /*0034*/ 	.word	index@(_Z29sum_values_in_allocated_arrayPilS_)
        /*0038*/ 	.word	0x00000000


	//----- nvinfo : EIATTR_MIN_STACK_SIZE
	.align		4
.L_9:
        /*003c*/ 	.byte	0x04, 0x12
        /*003e*/ 	.short	(.L_11 - .L_10)
	.align		4
.L_10:
        /*0040*/ 	.word	index@(_Z23sum_values_and_allocatelPi)
        /*0044*/ 	.word	0x00000000
.L_11:


//--------------------- .nv.compat                --------------------------
	.section	.nv.compat,"",@"SHT_CUDA_COMPAT_INFO"
	.align	4
        /*0000*/ 	.byte	0x02, 0x09, 0x00, 0x00, 0x02, 0x02, 0x01, 0x00, 0x02, 0x05, 0x05, 0x00, 0x03, 0x07, 0x01, 0x01
        /*0010*/ 	.byte	0x02, 0x03, 0x00, 0x00, 0x02, 0x06, 0x01, 0x00, 0x04, 0x0b, 0x08, 0x00, 0x09, 0x00, 0x00, 0x00
        /*0020*/ 	.byte	0x00, 0x00, 0x00, 0x00


//--------------------- .nv.info._Z29sum_values_in_allocated_arrayPilS_ --------------------------
	.section	.nv.info._Z29sum_values_in_allocated_arrayPilS_,"",@"SHT_CUDA_INFO"
	.sectionflags	@""
	.align	4


	//----- nvinfo : EIATTR_CUDA_API_VERSION
	.align		4
        /*0000*/ 	.byte	0x04, 0x37
        /*0002*/ 	.short	(.L_13 - .L_12)
.L_12:
        /*0004*/ 	.word	0x00000082


	//----- nvinfo : EIATTR_KPARAM_INFO
	.align		4
.L_13:
        /*0008*/ 	.byte	0x04, 0x17
        /*000a*/ 	.short	(.L_15 - .L_14)
.L_14:
        /*000c*/ 	.word	0x00000000
        /*0010*/ 	.short	0x0002
        /*0012*/ 	.short	0x0010
        /*0014*/ 	.byte	0x00, 0xf5, 0x21, 0x00


	//----- nvinfo : EIATTR_KPARAM_INFO
	.align		4
.L_15:
        /*0018*/ 	.byte	0x04, 0x17
        /*001a*/ 	.short	(.L_17 - .L_16)
.L_16:
        /*001c*/ 	.word	0x00000000
        /*0020*/ 	.short	0x0001
        /*0022*/ 	.short	0x0008
        /*0024*/ 	.byte	0x00, 0xf0, 0x21, 0x00


	//----- nvinfo : EIATTR_KPARAM_INFO
	.align		4
.L_17:
        /*0028*/ 	.byte	0x04, 0x17
        /*002a*/ 	.short	(.L_19 - .L_18)
.L_18:
        /*002c*/ 	.word	0x00000000
        /*0030*/ 	.short	0x0000
        /*0032*/ 	.short	0x0000
        /*0034*/ 	.byte	0x00, 0xf5, 0x21, 0x00


	//----- nvinfo : EIATTR_SPARSE_MMA_MASK
	.align		4
.L_19:
        /*0038*/ 	.byte	0x03, 0x50
        /*003a*/ 	.short	0x0000


	//----- nvinfo : EIATTR_MAXREG_COUNT
	.align		4
        /*003c*/ 	.byte	0x03, 0x1b
        /*003e*/ 	.short	0x00ff


	//----- nvinfo : EIATTR_MERCURY_ISA_VERSION
	.align		4
        /*0040*/ 	.byte	0x03, 0x5f
        /*0042*/ 	.short	0x0101


	//----- nvinfo : EIATTR_VRC_CTA_INIT_COUNT
	.align		4
        /*0044*/ 	.byte	0x02, 0x4a
	.zero		1
	.zero		1


	//----- nvinfo : EIATTR_EXIT_INSTR_OFFSETS
	.align		4
        /*0048*/ 	.byte	0x04, 0x1c
        /*004a*/ 	.short	(.L_21 - .L_20)


	//   ....[0]....
.L_20:
        /*004c*/ 	.word	0x00000f60


	//----- nvinfo : EIATTR_CRS_STACK_SIZE
	.align		4
.L_21:
        /*0050*/ 	.byte	0x04, 0x1e
        /*0052*/ 	.short	(.L_23 - .L_22)
.L_22:
        /*0054*/ 	.word	0x00000000


	//----- nvinfo : EIATTR_CBANK_PARAM_SIZE
	.align		4
.L_23:
        /*0058*/ 	.byte	0x03, 0x19
        /*005a*/ 	.short	0x0018


	//----- nvinfo : EIATTR_PARAM_CBANK
	.align		4
        /*005c*/ 	.byte	0x04, 0x0a
        /*005e*/ 	.short	(.L_25 - .L_24)
	.align		4
.L_24:
        /*0060*/ 	.word	index@(.nv.constant0._Z29sum_values_in_allocated_arrayPilS_)
        /*0064*/ 	.short	0x0380
        /*0066*/ 	.short	0x0018


	//----- nvinfo : EIATTR_SW_WAR
	.align		4
.L_25:
        /*0068*/ 	.byte	0x04, 0x36
        /*006a*/ 	.short	(.L_27 - .L_26)
.L_26:
        /*006c*/ 	.word	0x00000008
.L_27:


//--------------------- .nv.info._Z23sum_values_and_allocatelPi --------------------------
	.section	.nv.info._Z23sum_values_and_allocatelPi,"",@"SHT_CUDA_INFO"
	.sectionflags	@""
	.align	4


	//----- nvinfo : EIATTR_CUDA_API_VERSION
	.align		4
        /*0000*/ 	.byte	0x04, 0x37
        /*0002*/ 	.short	(.L_29 - .L_28)
.L_28:
        /*0004*/ 	.word	0x00000082


	//----- nvinfo : EIATTR_KPARAM_INFO
	.align		4
.L_29:
        /*0008*/ 	.byte	0x04, 0x17
        /*000a*/ 	.short	(.L_31 - .L_30)
.L_30:
        /*000c*/ 	.word	0x00000000
        /*0010*/ 	.short	0x0001
        /*0012*/ 	.short	0x0008
        /*0014*/ 	.byte	0x00, 0xf5, 0x21, 0x00


	//----- nvinfo : EIATTR_KPARAM_INFO
	.align		4
.L_31:
        /*0018*/ 	.byte	0x04, 0x17
        /*001a*/ 	.short	(.L_33 - .L_32)
.L_32:
        /*001c*/ 	.word	0x00000000
        /*0020*/ 	.short	0x0000
        /*0022*/ 	.short	0x0000
        /*0024*/ 	.byte	0x00, 0xf0, 0x21, 0x00


	//----- nvinfo : EIATTR_SPARSE_MMA_MASK
	.align		4
.L_33:
        /*0028*/ 	.byte	0x03, 0x50
        /*002a*/ 	.short	0x0000


	//----- nvinfo : EIATTR_MAXREG_COUNT
	.align		4
        /*002c*/ 	.byte	0x03, 0x1b
        /*002e*/ 	.short	0x00ff


	//----- nvinfo : EIATTR_EXTERNS
	.align		4
        /*0030*/ 	.byte	0x04, 0x0f
        /*0032*/ 	.short	(.L_35 - .L_34)


	//   ....[0]....
	.align		4
.L_34:
        /*0034*/ 	.word	index@(malloc)


	//   ....[1]....
	.align		4
        /*0038*/ 	.word	index@(free)


	//----- nvinfo : EIATTR_MERCURY_ISA_VERSION
	.align		4
.L_35:
        /*003c*/ 	.byte	0x03, 0x5f
        /*003e*/ 	.short	0x0101


	//----- nvinfo : EIATTR_VRC_CTA_INIT_COUNT
	.align		4
        /*0040*/ 	.byte	0x02, 0x4a
	.zero		1
	.zero		1


	//----- nvinfo : EIATTR_SYSCALL_OFFSETS
	.align		4
        /*0044*/ 	.byte	0x04, 0x46
        /*0046*/ 	.short	(.L_37 - .L_36)


	//   ....[0]....
.L_36:
        /*0048*/ 	.word	0x00000090


	//   ....[1]....
        /*004c*/ 	.word	0x00001070


	//----- nvinfo : EIATTR_EXIT_INSTR_OFFSETS
	.align		4
.L_37:
        /*0050*/ 	.byte	0x04, 0x1c
        /*0052*/ 	.short	(.L_39 - .L_38)


	//   ....[0]....
.L_38:
        /*0054*/ 	.word	0x00001110


	//----- nvinfo : EIATTR_CRS_STACK_SIZE
	.align		4
.L_39:
        /*0058*/ 	.byte	0x04, 0x1e
        /*005a*/ 	.short	(.L_41 - .L_40)
.L_40:
        /*005c*/ 	.word	0x00000000


	//----- nvinfo : EIATTR_CBANK_PARAM_SIZE
	.align		4
.L_41:
        /*0060*/ 	.byte	0x03, 0x19
        /*0062*/ 	.short	0x0010


	//----- nvinfo : EIATTR_PARAM_CBANK
	.align		4
        /*0064*/ 	.byte	0x04, 0x0a
        /*0066*/ 	.short	(.L_43 - .L_42)
	.align		4
.L_42:
        /*0068*/ 	.word	index@(.nv.constant0._Z23sum_values_and_allocatelPi)
        /*006c*/ 	.short	0x0380
        /*006e*/ 	.short	0x0010


	//----- nvinfo : EIATTR_SW_WAR
	.align		4
.L_43:
        /*0070*/ 	.byte	0x04, 0x36
        /*0072*/ 	.short	(.L_45 - .L_44)
.L_44:
        /*0074*/ 	.word	0x00000008
.L_45:


//--------------------- .nv.callgraph             --------------------------
	.section	.nv.callgraph,"",@"SHT_CUDA_CALLGRAPH"
	.align	4
	.sectionentsize	8
	.align		4
        /*0000*/ 	.word	0x00000000
	.align		4
        /*0004*/ 	.word	0xffffffff
	.align		4
        /*0008*/ 	.word	index@(_Z23sum_values_and_allocatelPi)
	.align		4
        /*000c*/ 	.word	index@(free)
	.align		4
        /*0010*/ 	.word	index@(_Z23sum_values_and_allocatelPi)
	.align		4
        /*0014*/ 	.word	index@(malloc)
	.align		4
        /*0018*/ 	.word	0x00000000
	.align		4
        /*001c*/ 	.word	0xfffffffe
	.align		4
        /*0020*/ 	.word	0x00000000
	.align		4
        /*0024*/ 	.word	0xfffffffd
	.align		4
        /*0028*/ 	.word	0x00000000
	.align		4
        /*002c*/ 	.word	0xfffffffc


//--------------------- .nv.constant4             --------------------------
	.section	.nv.constant4,"a",@progbits
	.align	8
	.align		8
.nv.constant4:
        /*0000*/ 	.dword	malloc
	.align		8
        /*0008*/ 	.dword	free


//--------------------- .text._Z29sum_values_in_allocated_arrayPilS_ --------------------------
	.section	.text._Z29sum_values_in_allocated_arrayPilS_,"ax",@progbits
	.align	128
        .global         _Z29sum_values_in_allocated_arrayPilS_
        .type           _Z29sum_values_in_allocated_arrayPilS_,@function
        .size           _Z29sum_values_in_allocated_arrayPilS_,(.L_x_25 - _Z29sum_values_in_allocated_arrayPilS_)
        .other          _Z29sum_values_in_allocated_arrayPilS_,@"STO_CUDA_ENTRY STV_DEFAULT"
_Z29sum_values_in_allocated_arrayPilS_:
.text._Z29sum_values_in_allocated_arrayPilS_:
[----:B------:R-:W-:Y:S08]  /*0000*/  LDC R1, c[0x0][0x37c] ;  /* 0x0000df00ff017b82 */ /* 0x000ff00000000800 */
[----:B------:R-:W0:Y:S01]  /*0010*/  LDC.64 R8, c[0x0][0x380] ;  /* 0x0000e000ff087b82 */ /* 0x000e220000000a00 */
[----:B------:R-:W1:Y:S01]  /*0020*/  S2R R0, SR_TID.X ;  /* 0x0000000000007919 */ /* 0x000e620000002100 */
[----:B------:R-:W2:Y:S06]  /*0030*/  LDCU.64 UR4, c[0x0][0x358] ;  /* 0x00006b00ff0477ac */ /* 0x000eac0008000a00 */
[----:B------:R-:W3:Y:S08]  /*0040*/  LDC.64 R6, c[0x0][0x388] ;  /* 0x0000e200ff067b82 */ /* 0x000ef00000000a00 */
[----:B------:R-:W1:Y:S08]  /*0050*/  S2UR UR6, SR_CTAID.X ;  /* 0x00000000000679c3 */ /* 0x000e700000002500 */
[----:B------:R-:W1:Y:S01]  /*0060*/  LDC R3, c[0x0][0x360] ;  /* 0x0000d800ff037b82 */ /* 0x000e620000000800 */
[----:B0-----:R-:W-:-:S04]  /*0070*/  ISETP.NE.U32.AND P0, PT, R8, RZ, PT ;  /* 0x000000ff0800720c */ /* 0x001fc80003f05070 */
[----:B------:R-:W-:Y:S02]  /*0080*/  ISETP.NE.AND.EX P0, PT, R9, RZ, PT, P0 ;  /* 0x000000ff0900720c */ /* 0x000fe40003f05300 */
[----:B---3--:R-:W-:-:S04]  /*0090*/  ISETP.LT.U32.AND P1, PT, R6, 0x1, PT ;  /* 0x000000010600780c */ /* 0x008fc80003f21070 */
[----:B------:R-:W-:Y:S01]  /*00a0*/  ISETP.LT.OR.EX P1, PT, R7, RZ, !P0, P1 ;  /* 0x000000ff0700720c */ /* 0x000fe20004721710 */
[----:B-1----:R-:W-:-:S12]  /*00b0*/  IMAD R3, R3, UR6, R0 ;  /* 0x0000000603037c24 */ /* 0x002fd8000f8e0200 */
[----:B--2---:R-:W-:Y:S05]  /*00c0*/  @P1 BRA `(.L_x_0) ;  /* 0x0000000c00901947 */ /* 0x004fea0003800000 */
[C---:B------:R-:W-:Y:S01]  /*00d0*/  IADD3 R4, P1, PT, R3.reuse, R6, RZ ;  /* 0x0000000603047210 */ /* 0x040fe20007f3e0ff */
[----:B------:R-:W-:Y:S01]  /*00e0*/  BSSY.RECONVERGENT B0, `(.L_x_1) ;  /* 0x000007c000007945 */ /* 0x000fe20003800200 */
[----:B------:R-:W-:Y:S01]  /*00f0*/  IADD3 R5, P2, PT, R3, 0x1, RZ ;  /* 0x0000000103057810 */ /* 0x000fe20007f5e0ff */
[----:B------:R-:W-:Y:S02]  /*0100*/  IMAD.MOV.U32 R6, RZ, RZ, RZ ;  /* 0x000000ffff067224 */ /* 0x000fe400078e00ff */
[----:B------:R-:W-:Y:S01]  /*0110*/  IMAD.X R7, RZ, RZ, R7, P1 ;  /* 0x000000ffff077224 */ /* 0x000fe200008e0607 */
[----:B------:R-:W-:Y:S01]  /*0120*/  ISETP.GT.U32.AND P1, PT, R4, R5, PT ;  /* 0x000000050400720c */ /* 0x000fe20003f24070 */
[----:B------:R-:W-:-:S05]  /*0130*/  IMAD.X R2, RZ, RZ, RZ, P2 ;  /* 0x000000ffff027224 */ /* 0x000fca00010e06ff */
[----:B------:R-:W-:-:S04]  /*0140*/  ISETP.GT.AND.EX P1, PT, R7, R2, PT, P1 ;  /* 0x000000020700720c */ /* 0x000fc80003f24310 */
[----:B------:R-:W-:Y:S02]  /*0150*/  SEL R4, R4, R5, P1 ;  /* 0x0000000504047207 */ /* 0x000fe40000800000 */
[----:B------:R-:W-:Y:S02]  /*0160*/  SEL R7, R7, R2, P1 ;  /* 0x0000000207077207 */ /* 0x000fe40000800000 */
[CC--:B------:R-:W-:Y:S02]  /*0170*/  IADD3 R0, P3, PT, -R3.reuse, R4.reuse, RZ ;  /* 0x0000000403007210 */ /* 0x0c0fe40007f7e1ff */
[----:B------:R-:W-:Y:S02]  /*0180*/  IADD3 R4, P4, PT, R3, -R4, RZ ;  /* 0x8000000403047210 */ /* 0x000fe40007f9e0ff */
[----:B------:R-:W-:Y:S02]  /*0190*/  LOP3.LUT R2, R0, 0x7, RZ, 0xc0, !PT ;  /* 0x0000000700027812 */ /* 0x000fe400078ec0ff */
[----:B------:R-:W-:Y:S01]  /*01a0*/  ISETP.GT.U32.AND P2, PT, R4, -0x8, PT ;  /* 0xfffffff80400780c */ /* 0x000fe20003f44070 */
[----:B------:R-:W-:Y:S01]  /*01b0*/  IMAD.X R4, RZ, RZ, ~R7, P4 ;  /* 0x000000ffff047224 */ /* 0x000fe200020e0e07 */
[----:B------:R-:W-:-:S02]  /*01c0*/  ISETP.NE.U32.AND P1, PT, R2, RZ, PT ;  /* 0x000000ff0200720c */ /* 0x000fc40003f25070 */
[----:B------:R-:W-:Y:S02]  /*01d0*/  MOV R5, R3 ;  /* 0x0000000300057202 */ /* 0x000fe40000000f00 */
[----:B------:R-:W-:Y:S02]  /*01e0*/  ISETP.GT.U32.AND.EX P2, PT, R4, -0x1, PT, P2 ;  /* 0xffffffff0400780c */ /* 0x000fe40003f44120 */
[----:B------:R-:W-:Y:S02]  /*01f0*/  ISETP.NE.AND.EX P1, PT, RZ, RZ, PT, P1 ;  /* 0x000000ffff00720c */ /* 0x000fe40003f25310 */
[----:B------:R-:W-:-:S09]  /*0200*/  IADD3.X R7, PT, PT, R7, -0x1, RZ, P3, !PT ;  /* 0xffffffff07077810 */ /* 0x000fd20001ffe4ff */
[----:B------:R-:W-:Y:S05]  /*0210*/  @P2 BRA `(.L_x_2) ;  /* 0x0000000400a02947 */ /* 0x000fea0003800000 */
[C---:B------:R-:W-:Y:S01]  /*0220*/  LEA R4, P2, R3.reuse, R8, 0x2 ;  /* 0x0000000803047211 */ /* 0x040fe200078410ff */
[----:B------:R-:W-:Y:S01]  /*0230*/  IMAD.MOV.U32 R5, RZ, RZ, R3 ;  /* 0x000000ffff057224 */ /* 0x000fe200078e0003 */
[----:B------:R-:W-:Y:S01]  /*0240*/  LOP3.LUT R24, R0, 0xfffffff8, RZ, 0xc0, !PT ;  /* 0xfffffff800187812 */ /* 0x000fe200078ec0ff */
[----:B------:R-:W-:Y:S01]  /*0250*/  IMAD.MOV.U32 R6, RZ, RZ, RZ ;  /* 0x000000ffff067224 */ /* 0x000fe200078e00ff */
[----:B------:R-:W-:Y:S02]  /*0260*/  IADD3 R4, P3, PT, R4, 0x10, RZ ;  /* 0x0000001004047810 */ /* 0x000fe40007f7e0ff */
[----:B------:R-:W-:-:S04]  /*0270*/  LEA.HI.X R25, R3, R9, RZ, 0x2, P2 ;  /* 0x0000000903197211 */ /* 0x000fc800010f14ff */
[----:B------:R-:W-:-:S07]  /*0280*/  IADD3.X R25, PT, PT, RZ, R25, RZ, P3, !PT ;  /* 0x00000019ff197210 */ /* 0x000fce0001ffe4ff */
.L_x_3:
[C---:B-1----:R-:W-:Y:S01]  /*0290*/  IADD3 R19, P2, PT, R5.reuse, 0x1, RZ ;  /* 0x0000000105137810 */ /* 0x042fe20007f5e0ff */
[----:B------:R-:W-:Y:S01]  /*02a0*/  IMAD.WIDE.U32 R16, R6, -0x55555555, RZ ;  /* 0xaaaaaaab06107825 */ /* 0x000fe200078e00ff */
[----:B------:R-:W-:-:S03]  /*02b0*/  IADD3 R15, P3, PT, R5, 0x2, RZ ;  /* 0x00000002050f7810 */ /* 0x000fc60007f7e0ff */
[--C-:B------:R-:W-:Y:S02]  /*02c0*/  IMAD.X R27, RZ, RZ, R6.reuse, P2 ;  /* 0x000000ffff1b7224 */ /* 0x100fe400010e0606 */
[----:B------:R-:W-:Y:S01]  /*02d0*/  IMAD.X R26, RZ, RZ, R6, P3 ;  /* 0x000000ffff1a7224 */ /* 0x000fe200018e0606 */
[----:B------:R-:W-:Y:S01]  /*02e0*/  IADD3 R23, P3, PT, R5, 0x3, RZ ;  /* 0x0000000305177810 */ /* 0x000fe20007f7e0ff */
[----:B------:R-:W-:-:S04]  /*02f0*/  IMAD.WIDE.U32 R10, R27, -0x55555555, RZ ;  /* 0xaaaaaaab1b0a7825 */ /* 0x000fc800078e00ff */
[----:B------:R-:W-:-:S04]  /*0300*/  IMAD.WIDE.U32 R12, R26, -0x55555555, RZ ;  /* 0xaaaaaaab1a0c7825 */ /* 0x000fc800078e00ff */
[----:B------:R-:W-:-:S04]  /*0310*/  IMAD.WIDE.U32 R10, P5, R19, -0x55555556, R10 ;  /* 0xaaaaaaaa130a7825 */ /* 0x000fc800078a000a */
[----:B------:R-:W-:-:S04]  /*0320*/  IMAD.WIDE.U32 R18, R19, -0x55555555, RZ ;  /* 0xaaaaaaab13127825 */ /* 0x000fc800078e00ff */
[----:B------:R-:W-:Y:S01]  /*0330*/  IMAD.WIDE.U32 R12, P2, R15, -0x55555556, R12 ;  /* 0xaaaaaaaa0f0c7825 */ /* 0x000fe2000784000c */
[----:B------:R-:W-:-:S03]  /*0340*/  IADD3 RZ, P6, PT, R19, R10, RZ ;  /* 0x0000000a13ff7210 */ /* 0x000fc60007fde0ff */
[----:B------:R-:W-:-:S04]  /*0350*/  IMAD.WIDE.U32 R14, R15, -0x55555555, RZ ;  /* 0xaaaaaaab0f0e7825 */ /* 0x000fc800078e00ff */
[----:B------:R-:W-:Y:S01]  /*0360*/  IMAD.X R10, RZ, RZ, R6, P3 ;  /* 0x000000ffff0a7224 */ /* 0x000fe200018e0606 */
[----:B------:R-:W-:Y:S01]  /*0370*/  IADD3 RZ, P3, PT, R15, R12, RZ ;  /* 0x0000000c0fff7210 */ /* 0x000fe20007f7e0ff */
[----:B------:R-:W-:-:S04]  /*0380*/  IMAD.WIDE.U32 R14, P4, R5, -0x55555556, R16 ;  /* 0xaaaaaaaa050e7825 */ /* 0x000fc80007880010 */
[----:B------:R-:W-:Y:S01]  /*0390*/  IMAD.WIDE.U32 R18, R5, -0x55555555, RZ ;  /* 0xaaaaaaab05127825 */ /* 0x000fe200078e00ff */
[----:B------:R-:W-:-:S03]  /*03a0*/  IADD3.X R17, PT, PT, RZ, RZ, RZ, P4, !PT ;  /* 0x000000ffff117210 */ /* 0x000fc600027fe4ff */
[----:B------:R-:W-:Y:S01]  /*03b0*/  IMAD.WIDE.U32 R20, R10, -0x55555555, RZ ;  /* 0xaaaaaaab0a147825 */ /* 0x000fe200078e00ff */
[----:B------:R-:W-:-:S03]  /*03c0*/  IADD3 RZ, P4, PT, R19, R14, RZ ;  /* 0x0000000e13ff7210 */ /* 0x000fc60007f9e0ff */
[----:B------:R-:W-:Y:S02]  /*03d0*/  IMAD.X R19, RZ, RZ, RZ, P5 ;  /* 0x000000ffff137224 */ /* 0x000fe400028e06ff */
[----:B------:R-:W-:-:S04]  /*03e0*/  IMAD.WIDE.U32 R20, P5, R23, -0x55555556, R20 ;  /* 0xaaaaaaaa17147825 */ /* 0x000fc800078a0014 */
[----:B------:R-:W-:-:S04]  /*03f0*/  IMAD.WIDE.U32 R22, R23, -0x55555555, RZ ;  /* 0xaaaaaaab17167825 */ /* 0x000fc800078e00ff */
[----:B------:R-:W-:Y:S02]  /*0400*/  IMAD.MOV.U32 R18, RZ, RZ, R11 ;  /* 0x000000ffff127224 */ /* 0x000fe400078e000b */
[----:B------:R-:W-:Y:S02]  /*0410*/  IMAD.MOV.U32 R16, RZ, RZ, R15 ;  /* 0x000000ffff107224 */ /* 0x000fe400078e000f */
[----:B------:R-:W-:Y:S01]  /*0420*/  IMAD.WIDE.U32.X R18, R27, -0x55555556, R18, P6 ;  /* 0xaaaaaaaa1b127825 */ /* 0x000fe200030e0412 */
[----:B------:R-:W-:-:S03]  /*0430*/  IADD3 RZ, P6, PT, R23, R20, RZ ;  /* 0x0000001417ff7210 */ /* 0x000fc60007fde0ff */
[----:B------:R-:W-:Y:S01]  /*0440*/  IMAD.X R23, RZ, RZ, RZ, P2 ;  /* 0x000000ffff177224 */ /* 0x000fe200010e06ff */
[----:B------:R-:W-:Y:S01]  /*0450*/  IADD3 R27, P2, PT, R5, 0x4, RZ ;  /* 0x00000004051b7810 */ /* 0x000fe20007f5e0ff */
[----:B------:R-:W-:Y:S01]  /*0460*/  IMAD.MOV.U32 R22, RZ, RZ, R13 ;  /* 0x000000ffff167224 */ /* 0x000fe200078e000d */
[----:B------:R-:W-:Y:S01]  /*0470*/  SHF.R.U64 R19, R18, 0x1, R19 ;  /* 0x0000000112137819 */ /* 0x000fe20000001213 */
[----:B------:R-:W-:Y:S01]  /*0480*/  IMAD.WIDE.U32.X R16, R6, -0x55555556, R16, P4 ;  /* 0xaaaaaaaa06107825 */ /* 0x000fe200020e0410 */
[----:B------:R-:W-:-:S03]  /*0490*/  IADD3.X R11, PT, PT, RZ, R6, RZ, P2, !PT ;  /* 0x00000006ff0b7210 */ /* 0x000fc600017fe4ff */
[----:B------:R-:W-:Y:S01]  /*04a0*/  IMAD.WIDE.U32 R12, R27, -0x55555555, RZ ;  /* 0xaaaaaaab1b0c7825 */ /* 0x000fe200078e00ff */
[----:B------:R-:W-:-:S03]  /*04b0*/  MOV R12, R4 ;  /* 0x00000004000c7202 */ /* 0x000fc60000000f00 */
[----:B------:R-:W-:-:S04]  /*04c0*/  IMAD.WIDE.U32 R14, R11, -0x55555555, RZ ;  /* 0xaaaaaaab0b0e7825 */ /* 0x000fc800078e00ff */
[----:B------:R-:W-:Y:S01]  /*04d0*/  IMAD.WIDE.U32.X R22, R26, -0x55555556, R22, P3 ;  /* 0xaaaaaaaa1a167825 */ /* 0x000fe200018e0416 */
[----:B------:R-:W-:-:S03]  /*04e0*/  SHF.R.U64 R26, R16, 0x1, R17 ;  /* 0x00000001101a7819 */ /* 0x000fc60000001211 */
[----:B------:R-:W-:Y:S01]  /*04f0*/  IMAD.WIDE.U32 R14, P4, R27, -0x55555556, R14 ;  /* 0xaaaaaaaa1b0e7825 */ /* 0x000fe2000788000e */
[----:B------:R-:W-:-:S03]  /*0500*/  IADD3 R27, P3, PT, R5, 0x5, RZ ;  /* 0x00000005051b7810 */ /* 0x000fc60007f7e0ff */
[----:B------:R-:W-:Y:S01]  /*0510*/  IMAD.X R29, RZ, RZ, RZ, P5 ;  /* 0x000000ffff1d7224 */ /* 0x000fe200028e06ff */
[----:B------:R-:W-:Y:S01]  /*0520*/  IADD3 RZ, P2, PT, R13, R14, RZ ;  /* 0x0000000e0dff7210 */ /* 0x000fe20007f5e0ff */
[----:B------:R-:W-:Y:S02]  /*0530*/  IMAD.X R14, RZ, RZ, R6, P3 ;  /* 0x000000ffff0e7224 */ /* 0x000fe400018e0606 */
[----:B------:R-:W-:Y:S02]  /*0540*/  IMAD.MOV.U32 R28, RZ, RZ, R21 ;  /* 0x000000ffff1c7224 */ /* 0x000fe400078e0015 */
[----:B------:R-:W-:-:S04]  /*0550*/  IMAD.WIDE.U32 R16, R14, -0x55555555, RZ ;  /* 0xaaaaaaab0e107825 */ /* 0x000fc800078e00ff */
[----:B------:R-:W-:-:S04]  /*0560*/  IMAD.WIDE.U32 R20, R27, -0x55555555, RZ ;  /* 0xaaaaaaab1b147825 */ /* 0x000fc800078e00ff */
[----:B------:R-:W-:-:S04]  /*0570*/  IMAD.WIDE.U32 R16, P5, R27, -0x55555556, R16 ;  /* 0xaaaaaaaa1b107825 */ /* 0x000fc800078a0010 */
[----:B------:R-:W-:Y:S01]  /*0580*/  IMAD.MOV.U32 R20, RZ, RZ, R15 ;  /* 0x000000ffff147224 */ /* 0x000fe200078e000f */
[----:B------:R-:W-:Y:S01]  /*0590*/  IADD3 RZ, P3, PT, R21, R16, RZ ;  /* 0x0000001015ff7210 */ /* 0x000fe20007f7e0ff */
[----:B------:R-:W-:Y:S01]  /*05a0*/  IMAD.WIDE.U32.X R28, R10, -0x55555556, R28, P6 ;  /* 0xaaaaaaaa0a1c7825 */ /* 0x000fe200030e041c */
[----:B------:R-:W-:Y:S02]  /*05b0*/  IADD3.X R21, PT, PT, RZ, RZ, RZ, P4, !PT ;  /* 0x000000ffff157210 */ /* 0x000fe400027fe4ff */
[----:B------:R-:W-:Y:S01]  /*05c0*/  IADD3 R4, P4, PT, R5, 0x6, RZ ;  /* 0x0000000605047810 */ /* 0x000fe20007f9e0ff */
[----:B------:R-:W-:Y:S01]  /*05d0*/  IMAD.MOV.U32 R13, RZ, RZ, R25 ;  /* 0x000000ffff0d7224 */ /* 0x000fe200078e0019 */
[----:B------:R-:W-:Y:S01]  /*05e0*/  MOV R10, R17 ;  /* 0x00000011000a7202 */ /* 0x000fe20000000f00 */
[----:B------:R-:W-:Y:S01]  /*05f0*/  IMAD.WIDE.U32.X R20, R11, -0x55555556, R20, P2 ;  /* 0xaaaaaaaa0b147825 */ /* 0x000fe200010e0414 */
[----:B------:R-:W-:Y:S02]  /*0600*/  SHF.R.U64 R29, R28, 0x1, R29 ;  /* 0x000000011c1d7819 */ /* 0x000fe4000000121d */
[----:B------:R0:W-:Y:S01]  /*0610*/  STG.E desc[UR4][R12.64+-0x10], R26 ;  /* 0xfffff01a0c007986 */ /* 0x0001e2000c101904 */
[----:B------:R-:W-:Y:S01]  /*0620*/  IMAD.X R15, RZ, RZ, R6, P4 ;  /* 0x000000ffff0f7224 */ /* 0x000fe200020e0606 */
[----:B------:R-:W-:Y:S01]  /*0630*/  SHF.R.U64 R21, R20, 0x1, R21 ;  /* 0x0000000114157819 */ /* 0x000fe20000001215 */
[----:B------:R-:W-:Y:S01]  /*0640*/  IMAD.X R11, RZ, RZ, RZ, P5 ;  /* 0x000000ffff0b7224 */ /* 0x000fe200028e06ff */
[----:B------:R1:W-:Y:S01]  /*0650*/  STG.E desc[UR4][R12.64+-0xc], R19 ;  /* 0xfffff4130c007986 */ /* 0x0003e2000c101904 */
[----:B------:R-:W-:-:S03]  /*0660*/  IMAD.WIDE.U32 R16, R15, -0x55555555, RZ ;  /* 0xaaaaaaab0f107825 */ /* 0x000fc600078e00ff */
[----:B------:R1:W-:Y:S01]  /*0670*/  STG.E desc[UR4][R12.64+-0x4], R29 ;  /* 0xfffffc1d0c007986 */ /* 0x0003e2000c101904 */
[----:B------:R-:W-:-:S03]  /*0680*/  IMAD.WIDE.U32.X R10, R14, -0x55555556, R10, P3 ;  /* 0xaaaaaaaa0e0a7825 */ /* 0x000fc600018e040a */
[----:B------:R1:W-:Y:S01]  /*0690*/  STG.E desc[UR4][R12.64], R21 ;  /* 0x000000150c007986 */ /* 0x0003e2000c101904 */
[----:B0-----:R-:W-:Y:S01]  /*06a0*/  IMAD.WIDE.U32 R26, P2, R4, -0x55555556, R16 ;  /* 0xaaaaaaaa041a7825 */ /* 0x001fe20007840010 */
[----:B------:R-:W-:-:S03]  /*06b0*/  SHF.R.U64 R11, R10, 0x1, R11 ;  /* 0x000000010a0b7819 */ /* 0x000fc6000000120b */
[----:B------:R-:W-:Y:S02]  /*06c0*/  IMAD.WIDE.U32 R16, R4, -0x55555555, RZ ;  /* 0xaaaaaaab04107825 */ /* 0x000fe400078e00ff */
[----:B------:R1:W-:Y:S02]  /*06d0*/  STG.E desc[UR4][R12.64+0x4], R11 ;  /* 0x0000040b0c007986 */ /* 0x0003e4000c101904 */
[----:B------:R-:W-:Y:S01]  /*06e0*/  IMAD.MOV.U32 R16, RZ, RZ, R27 ;  /* 0x000000ffff107224 */ /* 0x000fe200078e001b */
[----:B------:R-:W-:Y:S01]  /*06f0*/  IADD3 RZ, P3, PT, R17, R26, RZ ;  /* 0x0000001a11ff7210 */ /* 0x000fe20007f7e0ff */
[----:B------:R-:W-:Y:S01]  /*0700*/  IMAD.X R17, RZ, RZ, RZ, P2 ;  /* 0x000000ffff117224 */ /* 0x000fe200010e06ff */
[----:B------:R-:W-:Y:S02]  /*0710*/  IADD3 R25, P2, PT, R5, 0x7, RZ ;  /* 0x0000000705197810 */ /* 0x000fe40007f5e0ff */
[----:B------:R-:W-:Y:S01]  /*0720*/  SHF.R.U64 R27, R22, 0x1, R23 ;  /* 0x00000001161b7819 */ /* 0x000fe20000001217 */
[----:B------:R-:W-:-:S04]  /*0730*/  IMAD.WIDE.U32.X R14, R15, -0x55555556, R16, P3 ;  /* 0xaaaaaaaa0f0e7825 */ /* 0x000fc800018e0410 */
[----:B------:R-:W-:Y:S01]  /*0740*/  IMAD.X R4, RZ, RZ, R6, P2 ;  /* 0x000000ffff047224 */ /* 0x000fe200010e0606 */
[----:B------:R-:W-:Y:S01]  /*0750*/  SHF.R.U64 R15, R14, 0x1, R15 ;  /* 0x000000010e0f7819 */ /* 0x000fe2000000120f */
[C---:B------:R-:W-:Y:S01]  /*0760*/  IMAD.WIDE.U32 R22, R25.reuse, -0x55555555, RZ ;  /* 0xaaaaaaab19167825 */ /* 0x040fe200078e00ff */
[----:B------:R1:W-:Y:S03]  /*0770*/  STG.E desc[UR4][R12.64+-0x8], R27 ;  /* 0xfffff81b0c007986 */ /* 0x0003e6000c101904 */
[----:B------:R-:W-:Y:S01]  /*0780*/  IMAD.WIDE.U32 R16, R4, -0x55555555, RZ ;  /* 0xaaaaaaab04107825 */ /* 0x000fe200078e00ff */
[----:B------:R1:W-:Y:S03]  /*0790*/  STG.E desc[UR4][R12.64+0x8], R15 ;  /* 0x0000080f0c007986 */ /* 0x0003e6000c101904 */
[----:B------:R-:W-:-:S04]  /*07a0*/  IMAD.WIDE.U32 R16, P2, R25, -0x55555556, R16 ;  /* 0xaaaaaaaa19107825 */ /* 0x000fc80007840010 */
[----:B------:R-:W-:Y:S01]  /*07b0*/  IMAD.MOV.U32 R22, RZ, RZ, R17 ;  /* 0x000000ffff167224 */ /* 0x000fe200078e0011 */
[----:B------:R-:W-:Y:S02]  /*07c0*/  IADD3 RZ, P3, PT, R23, R16, RZ ;  /* 0x0000001017ff7210 */ /* 0x000fe40007f7e0ff */
[----:B------:R-:W-:Y:S02]  /*07d0*/  IADD3.X R23, PT, PT, RZ, RZ, RZ, P2, !PT ;  /* 0x000000ffff177210 */ /* 0x000fe400017fe4ff */
[----:B------:R-:W-:Y:S01]  /*07e0*/  IADD3 R24, P2, PT, R24, -0x8, RZ ;  /* 0xfffffff818187810 */ /* 0x000fe20007f5e0ff */
[----:B------:R-:W-:-:S03]  /*07f0*/  IMAD.WIDE.U32.X R22, R4, -0x55555556, R22, P3 ;  /* 0xaaaaaaaa04167825 */ /* 0x000fc600018e0416 */
[----:B------:R-:W-:Y:S02]  /*0800*/  IADD3.X R7, PT, PT, R7, -0x1, RZ, P2, !PT ;  /* 0xffffffff07077810 */ /* 0x000fe400017fe4ff */
[----:B------:R-:W-:Y:S02]  /*0810*/  ISETP.NE.U32.AND P2, PT, R24, RZ, PT ;  /* 0x000000ff1800720c */ /* 0x000fe40003f45070 */
[----:B------:R-:W-:Y:S02]  /*0820*/  SHF.R.U64 R23, R22, 0x1, R23 ;  /* 0x0000000116177819 */ /* 0x000fe40000001217 */
[----:B------:R-:W-:Y:S02]  /*0830*/  ISETP.NE.AND.EX P2, PT, R7, RZ, PT, P2 ;  /* 0x000000ff0700720c */ /* 0x000fe40003f45320 */
[----:B------:R-:W-:Y:S01]  /*0840*/  IADD3 R4, P4, PT, R12, 0x20, RZ ;  /* 0x000000200c047810 */ /* 0x000fe20007f9e0ff */
[----:B------:R1:W-:Y:S01]  /*0850*/  STG.E desc[UR4][R12.64+0xc], R23 ;  /* 0x00000c170c007986 */ /* 0x0003e2000c101904 */
[----:B------:R-:W-:-:S03]  /*0860*/  IADD3 R5, P3, PT, R5, 0x8, RZ ;  /* 0x0000000805057810 */ /* 0x000fc60007f7e0ff */
[----:B------:R-:W-:Y:S02]  /*0870*/  IMAD.X R25, RZ, RZ, R13, P4 ;  /* 0x000000ffff197224 */ /* 0x000fe400020e060d */
[----:B------:R-:W-:-:S04]  /*0880*/  IMAD.X R6, RZ, RZ, R6, P3 ;  /* 0x000000ffff067224 */ /* 0x000fc800018e0606 */
[----:B------:R-:W-:Y:S05]  /*0890*/  @P2 BRA `(.L_x_3) ;  /* 0xfffffff8007c2947 */ /* 0x000fea000383ffff */
.L_x_2:
[----:B------:R-:W-:Y:S05]  /*08a0*/  BSYNC.RECONVERGENT B0 ;  /* 0x0000000000007941 */ /* 0x000fea0003800200 */
.L_x_1:
[----:B------:R-:W-:Y:S04]  /*08b0*/  BSSY.RECONVERGENT B0, `(.L_x_0) ;  /* 0x0000065000007945 */ /* 0x000fe80003800200 */
[----:B------:R-:W-:Y:S05]  /*08c0*/  @!P1 BRA `(.L_x_4) ;  /* 0x00000004008c9947 */ /* 0x000fea0003800000 */
[----:B------:R-:W-:Y:S01]  /*08d0*/  ISETP.GE.U32.AND P2, PT, R2, 0x4, PT ;  /* 0x000000040200780c */ /* 0x000fe20003f46070 */
[----:B------:R-:W-:Y:S01]  /*08e0*/  BSSY.RECONVERGENT B1, `(.L_x_5) ;  /* 0x0000034000017945 */ /* 0x000fe20003800200 */
[----:B------:R-:W-:Y:S02]  /*08f0*/  LOP3.LUT R4, R0, 0x3, RZ, 0xc0, !PT ;  /* 0x0000000300047812 */ /* 0x000fe400078ec0ff */
[----:B------:R-:W-:Y:S02]  /*0900*/  ISETP.GE.U32.AND.EX P2, PT, RZ, RZ, PT, P2 ;  /* 0x000000ffff00720c */ /* 0x000fe40003f46120 */
[----:B------:R-:W-:-:S04]  /*0910*/  ISETP.NE.U32.AND P1, PT, R4, RZ, PT ;  /* 0x000000ff0400720c */ /* 0x000fc80003f25070 */
[----:B------:R-:W-:-:S07]  /*0920*/  ISETP.NE.AND.EX P1, PT, RZ, RZ, PT, P1 ;  /* 0x000000ffff00720c */ /* 0x000fce0003f25310 */
[----:B------:R-:W-:Y:S06]  /*0930*/  @!P2 BRA `(.L_x_6) ;  /* 0x0000000000b8a947 */ /* 0x000fec0003800000 */
[C---:B-1----:R-:W-:Y:S01]  /*0940*/  IADD3 R15, P2, PT, R5.reuse, 0x1, RZ ;  /* 0x00000001050f7810 */ /* 0x042fe20007f5e0ff */
[----:B------:R-:W-:Y:S01]  /*0950*/  IMAD.WIDE.U32 R10, R6, -0x55555555, RZ ;  /* 0xaaaaaaab060a7825 */ /* 0x000fe200078e00ff */
[C---:B------:R-:W-:Y:S02]  /*0960*/  IADD3 R21, P3, PT, R5.reuse, 0x3, RZ ;  /* 0x0000000305157810 */ /* 0x040fe40007f7e0ff */
[----:B------:R-:W-:Y:S01]  /*0970*/  IADD3.X R7, PT, PT, RZ, R6, RZ, P2, !PT ;  /* 0x00000006ff077210 */ /* 0x000fe200017fe4ff */
[C---:B------:R-:W-:Y:S01]  /*0980*/  IMAD.WIDE.U32 R22, R5.reuse, -0x55555555, RZ ;  /* 0xaaaaaaab05167825 */ /* 0x040fe200078e00ff */
[----:B------:R-:W-:-:S03]  /*0990*/  IADD3 R25, P2, PT, R5, 0x2, RZ ;  /* 0x0000000205197810 */ /* 0x000fc60007f5e0ff */
[----:B------:R-:W-:-:S04]  /*09a0*/  IMAD.WIDE.U32 R12, R7, -0x55555555, RZ ;  /* 0xaaaaaaab070c7825 */ /* 0x000fc800078e00ff */
[--C-:B------:R-:W-:Y:S02]  /*09b0*/  IMAD.X R2, RZ, RZ, R6.reuse, P2 ;  /* 0x000000ffff027224 */ /* 0x100fe400010e0606 */
[----:B------:R-:W-:Y:S02]  /*09c0*/  IMAD.X R29, RZ, RZ, R6, P3 ;  /* 0x000000ffff1d7224 */ /* 0x000fe400018e0606 */
[----:B------:R-:W-:-:S04]  /*09d0*/  IMAD.WIDE.U32 R12, P6, R15, -0x55555556, R12 ;  /* 0xaaaaaaaa0f0c7825 */ /* 0x000fc800078c000c */
[----:B------:R-:W-:Y:S01]  /*09e0*/  IMAD.WIDE.U32 R14, R15, -0x55555555, RZ ;  /* 0xaaaaaaab0f0e7825 */ /* 0x000fe200078e00ff */
[----:B------:R-:W-:-:S03]  /*09f0*/  MOV R22, R13 ;  /* 0x0000000d00167202 */ /* 0x000fc60000000f00 */
[----:B------:R-:W-:Y:S01]  /*0a00*/  IMAD.WIDE.U32 R16, R2, -0x55555555, RZ ;  /* 0xaaaaaaab02107825 */ /* 0x000fe200078e00ff */
[----:B------:R-:W-:-:S03]  /*0a10*/  IADD3 RZ, P3, PT, R15, R12, RZ ;  /* 0x0000000c0fff7210 */ /* 0x000fc60007f7e0ff */
[----:B------:R-:W-:-:S04]  /*0a20*/  IMAD.WIDE.U32 R18, R29, -0x55555555, RZ ;  /* 0xaaaaaaab1d127825 */ /* 0x000fc800078e00ff */
[----:B------:R-:W-:-:S04]  /*0a30*/  IMAD.WIDE.U32 R10, P4, R5, -0x55555556, R10 ;  /* 0xaaaaaaaa050a7825 */ /* 0x000fc8000788000a */
[----:B------:R-:W-:Y:S01]  /*0a40*/  IMAD.WIDE.U32 R14, P5, R25, -0x55555556, R16 ;  /* 0xaaaaaaaa190e7825 */ /* 0x000fe200078a0010 */
[----:B------:R-:W-:Y:S02]  /*0a50*/  IADD3 RZ, P2, PT, R23, R10, RZ ;  /* 0x0000000a17ff7210 */ /* 0x000fe40007f5e0ff */
[----:B------:R-:W-:Y:S01]  /*0a60*/  IADD3.X R23, PT, PT, RZ, RZ, RZ, P6, !PT ;  /* 0x000000ffff177210 */ /* 0x000fe200037fe4ff */
[----:B------:R-:W-:-:S04]  /*0a70*/  IMAD.WIDE.U32 R24, R25, -0x55555555, RZ ;  /* 0xaaaaaaab19187825 */ /* 0x000fc800078e00ff */
[----:B------:R-:W-:Y:S01]  /*0a80*/  IMAD.X R17, RZ, RZ, RZ, P4 ;  /* 0x000000ffff117224 */ /* 0x000fe200020e06ff */
[----:B------:R-:W-:Y:S01]  /*0a90*/  IADD3 RZ, P6, PT, R25, R14, RZ ;  /* 0x0000000e19ff7210 */ /* 0x000fe20007fde0ff */
[----:B------:R-:W-:-:S04]  /*0aa0*/  IMAD.WIDE.U32 R18, P4, R21, -0x55555556, R18 ;  /* 0xaaaaaaaa15127825 */ /* 0x000fc80007880012 */
[----:B------:R-:W-:-:S04]  /*0ab0*/  IMAD.WIDE.U32 R20, R21, -0x55555555, RZ ;  /* 0xaaaaaaab15147825 */ /* 0x000fc800078e00ff */
[----:B------:R-:W-:Y:S01]  /*0ac0*/  IMAD.X R25, RZ, RZ, RZ, P5 ;  /* 0x000000ffff197224 */ /* 0x000fe200028e06ff */
[----:B------:R-:W-:Y:S01]  /*0ad0*/  IADD3 RZ, P5, PT, R21, R18, RZ ;  /* 0x0000001215ff7210 */ /* 0x000fe20007fbe0ff */
[----:B------:R-:W-:Y:S01]  /*0ae0*/  IMAD.X R27, RZ, RZ, RZ, P4 ;  /* 0x000000ffff1b7224 */ /* 0x000fe200020e06ff */
[C---:B------:R-:W-:Y:S01]  /*0af0*/  LEA R10, P4, R5.reuse, R8, 0x2 ;  /* 0x00000008050a7211 */ /* 0x040fe200078810ff */
[----:B------:R-:W-:Y:S02]  /*0b00*/  IMAD.MOV.U32 R16, RZ, RZ, R11 ;  /* 0x000000ffff107224 */ /* 0x000fe400078e000b */
[----:B------:R-:W-:Y:S01]  /*0b10*/  IMAD.MOV.U32 R24, RZ, RZ, R15 ;  /* 0x000000ffff187224 */ /* 0x000fe200078e000f */
[C---:B------:R-:W-:Y:S01]  /*0b20*/  LEA.HI.X R11, R5.reuse, R9, R6, 0x2, P4 ;  /* 0x00000009050b7211 */ /* 0x040fe200020f1406 */
[----:B------:R-:W-:Y:S02]  /*0b30*/  IMAD.MOV.U32 R26, RZ, RZ, R19 ;  /* 0x000000ffff1a7224 */ /* 0x000fe400078e0013 */
[----:B------:R-:W-:Y:S01]  /*0b40*/  IMAD.WIDE.U32.X R16, R6, -0x55555556, R16, P2 ;  /* 0xaaaaaaaa06107825 */ /* 0x000fe200010e0410 */
[----:B------:R-:W-:-:S03]  /*0b50*/  IADD3 R5, P2, PT, R5, 0x4, RZ ;  /* 0x0000000405057810 */ /* 0x000fc60007f5e0ff */
[----:B------:R-:W-:Y:S01]  /*0b60*/  IMAD.WIDE.U32.X R22, R7, -0x55555556, R22, P3 ;  /* 0xaaaaaaaa07167825 */ /* 0x000fe200018e0416 */
[----:B------:R-:W-:-:S03]  /*0b70*/  SHF.R.U64 R17, R16, 0x1, R17 ;  /* 0x0000000110117819 */ /* 0x000fc60000001211 */
[----:B------:R-:W-:Y:S01]  /*0b80*/  IMAD.WIDE.U32.X R24, R2, -0x55555556, R24, P6 ;  /* 0xaaaaaaaa02187825 */ /* 0x000fe200030e0418 */
[----:B------:R-:W-:Y:S01]  /*0b90*/  SHF.R.U64 R23, R22, 0x1, R23 ;  /* 0x0000000116177819 */ /* 0x000fe20000001217 */
[----:B------:R0:W-:Y:S02]  /*0ba0*/  STG.E desc[UR4][R10.64], R17 ;  /* 0x000000110a007986 */ /* 0x0001e4000c101904 */
[----:B------:R-:W-:Y:S01]  /*0bb0*/  IMAD.WIDE.U32.X R26, R29, -0x55555556, R26, P5 ;  /* 0xaaaaaaaa1d1a7825 */ /* 0x000fe200028e041a */
[----:B------:R-:W-:Y:S01]  /*0bc0*/  SHF.R.U64 R25, R24, 0x1, R25 ;  /* 0x0000000118197819 */ /* 0x000fe20000001219 */
[----:B------:R0:W-:Y:S02]  /*0bd0*/  STG.E desc[UR4][R10.64+0x4], R23 ;  /* 0x000004170a007986 */ /* 0x0001e4000c101904 */
[----:B------:R-:W-:Y:S01]  /*0be0*/  IMAD.X R6, RZ, RZ, R6, P2 ;  /* 0x000000ffff067224 */ /* 0x000fe200010e0606 */
[----:B------:R-:W-:Y:S01]  /*0bf0*/  SHF.R.U64 R27, R26, 0x1, R27 ;  /* 0x000000011a1b7819 */ /* 0x000fe2000000121b */
[----:B------:R0:W-:Y:S04]  /*0c00*/  STG.E desc[UR4][R10.64+0x8], R25 ;  /* 0x000008190a007986 */ /* 0x0001e8000c101904 */
[----:B------:R0:W-:Y:S02]  /*0c10*/  STG.E desc[UR4][R10.64+0xc], R27 ;  /* 0x00000c1b0a007986 */ /* 0x0001e4000c101904 */
.L_x_6:
[----:B------:R-:W-:Y:S05]  /*0c20*/  BSYNC.RECONVERGENT B1 ;  /* 0x0000000000017941 */ /* 0x000fea0003800200 */
.L_x_5:
[----:B------:R-:W-:Y:S05]  /*0c30*/  @!P1 BRA `(.L_x_4) ;  /* 0x0000000000b09947 */ /* 0x000fea0003800000 */
[----:B------:R-:W-:Y:S01]  /*0c40*/  ISETP.NE.U32.AND P2, PT, R4, 0x1, PT ;  /* 0x000000010400780c */ /* 0x000fe20003f45070 */
[----:B------:R-:W-:Y:S01]  /*0c50*/  BSSY.RECONVERGENT B1, `(.L_x_7) ;  /* 0x000001e000017945 */ /* 0x000fe20003800200 */
[----:B------:R-:W-:Y:S02]  /*0c60*/  LOP3.LUT R0, R0, 0x1, RZ, 0xc0, !PT ;  /* 0x0000000100007812 */ /* 0x000fe400078ec0ff */
[----:B------:R-:W-:Y:S02]  /*0c70*/  ISETP.NE.AND.EX P2, PT, RZ, RZ, PT, P2 ;  /* 0x000000ffff00720c */ /* 0x000fe40003f45320 */
[----:B------:R-:W-:-:S04]  /*0c80*/  ISETP.NE.U32.AND P1, PT, R0, 0x1, PT ;  /* 0x000000010000780c */ /* 0x000fc80003f25070 */
[----:B------:R-:W-:-:S07]  /*0c90*/  ISETP.NE.U32.AND.EX P1, PT, RZ, RZ, PT, P1 ;  /* 0x000000ffff00720c */ /* 0x000fce0003f25110 */
[----:B------:R-:W-:Y:S06]  /*0ca0*/  @!P2 BRA `(.L_x_8) ;  /* 0x000000000060a947 */ /* 0x000fec0003800000 */
[----:B0-----:R-:W-:Y:S01]  /*0cb0*/  IADD3 R17, P2, PT, R5, 0x1, RZ ;  /* 0x0000000105117810 */ /* 0x001fe20007f5e0ff */
[----:B-1----:R-:W-:-:S03]  /*0cc0*/  IMAD.WIDE.U32 R10, R6, -0x55555555, RZ ;  /* 0xaaaaaaab060a7825 */ /* 0x002fc600078e00ff */
[----:B------:R-:W-:Y:S01]  /*0cd0*/  IADD3.X R7, PT, PT, RZ, R6, RZ, P2, !PT ;  /* 0x00000006ff077210 */ /* 0x000fe200017fe4ff */
[----:B------:R-:W-:-:S04]  /*0ce0*/  IMAD.WIDE.U32 R12, P2, R5, -0x55555556, R10 ;  /* 0xaaaaaaaa050c7825 */ /* 0x000fc8000784000a */
[----:B------:R-:W-:-:S04]  /*0cf0*/  IMAD.WIDE.U32 R14, R7, -0x55555555, RZ ;  /* 0xaaaaaaab070e7825 */ /* 0x000fc800078e00ff */
[----:B------:R-:W-:-:S04]  /*0d00*/  IMAD.WIDE.U32 R10, R5, -0x55555555, RZ ;  /* 0xaaaaaaab050a7825 */ /* 0x000fc800078e00ff */
[----:B------:R-:W-:Y:S01]  /*0d10*/  IMAD.WIDE.U32 R18, P3, R17, -0x55555556, R14 ;  /* 0xaaaaaaaa11127825 */ /* 0x000fe2000786000e */
[----:B------:R-:W-:-:S03]  /*0d20*/  MOV R14, R13 ;  /* 0x0000000d000e7202 */ /* 0x000fc60000000f00 */
[----:B------:R-:W-:-:S04]  /*0d30*/  IMAD.WIDE.U32 R16, R17, -0x55555555, RZ ;  /* 0xaaaaaaab11107825 */ /* 0x000fc800078e00ff */
[----:B------:R-:W-:Y:S01]  /*0d40*/  IMAD.X R15, RZ, RZ, RZ, P2 ;  /* 0x000000ffff0f7224 */ /* 0x000fe200010e06ff */
[----:B------:R-:W-:Y:S01]  /*0d50*/  IADD3 RZ, P2, PT, R11, R12, RZ ;  /* 0x0000000c0bff7210 */ /* 0x000fe20007f5e0ff */
[----:B------:R-:W-:Y:S01]  /*0d60*/  IMAD.X R21, RZ, RZ, RZ, P3 ;  /* 0x000000ffff157224 */ /* 0x000fe200018e06ff */
[----:B------:R-:W-:Y:S01]  /*0d70*/  IADD3 RZ, P4, PT, R17, R18, RZ ;  /* 0x0000001211ff7210 */ /* 0x000fe20007f9e0ff */
[----:B------:R-:W-:Y:S01]  /*0d80*/  IMAD.MOV.U32 R20, RZ, RZ, R19 ;  /* 0x000000ffff147224 */ /* 0x000fe200078e0013 */
[----:B------:R-:W-:Y:S01]  /*0d90*/  LEA R10, P3, R5, R8, 0x2 ;  /* 0x00000008050a7211 */ /* 0x000fe200078610ff */
[----:B------:R-:W-:-:S03]  /*0da0*/  IMAD.WIDE.U32.X R14, R6, -0x55555556, R14, P2 ;  /* 0xaaaaaaaa060e7825 */ /* 0x000fc600010e040e */
[----:B------:R-:W-:Y:S01]  /*0db0*/  LEA.HI.X R11, R5, R9, R6, 0x2, P3 ;  /* 0x00000009050b7211 */ /* 0x000fe200018f1406 */
[----:B------:R-:W-:Y:S01]  /*0dc0*/  IMAD.WIDE.U32.X R20, R7, -0x55555556, R20, P4 ;  /* 0xaaaaaaaa07147825 */ /* 0x000fe200020e0414 */
[----:B------:R-:W-:Y:S02]  /*0dd0*/  SHF.R.U64 R15, R14, 0x1, R15 ;  /* 0x000000010e0f7819 */ /* 0x000fe4000000120f */
[----:B------:R-:W-:Y:S02]  /*0de0*/  IADD3 R5, P2, PT, R5, 0x2, RZ ;  /* 0x0000000205057810 */ /* 0x000fe40007f5e0ff */
[----:B------:R-:W-:Y:S01]  /*0df0*/  SHF.R.U64 R21, R20, 0x1, R21 ;  /* 0x0000000114157819 */ /* 0x000fe20000001215 */
[----:B------:R2:W-:Y:S02]  /*0e00*/  STG.E desc[UR4][R10.64], R15 ;  /* 0x0000000f0a007986 */ /* 0x0005e4000c101904 */
[----:B------:R-:W-:Y:S02]  /*0e10*/  IMAD.X R6, RZ, RZ, R6, P2 ;  /* 0x000000ffff067224 */ /* 0x000fe400010e0606 */
[----:B------:R2:W-:Y:S06]  /*0e20*/  STG.E desc[UR4][R10.64+0x4], R21 ;  /* 0x000004150a007986 */ /* 0x0005ec000c101904 */
.L_x_8:
[----:B------:R-:W-:Y:S05]  /*0e30*/  BSYNC.RECONVERGENT B1 ;  /* 0x0000000000017941 */ /* 0x000fea0003800200 */
.L_x_7:
[----:B------:R-:W-:Y:S05]  /*0e40*/  @P1 BRA `(.L_x_4) ;  /* 0x00000000002c1947 */ /* 0x000fea0003800000 */
[----:B012---:R-:W-:Y:S01]  /*0e50*/  IMAD.WIDE.U32 R10, R6, -0x55555555, RZ ;  /* 0xaaaaaaab060a7825 */ /* 0x007fe200078e00ff */
[----:B------:R-:W-:-:S04]  /*0e60*/  LEA R8, P2, R5, R8, 0x2 ;  /* 0x0000000805087211 */ /* 0x000fc800078410ff */
[C---:B------:R-:W-:Y:S01]  /*0e70*/  LEA.HI.X R9, R5.reuse, R9, R6, 0x2, P2 ;  /* 0x0000000905097211 */ /* 0x040fe200010f1406 */
[----:B------:R-:W-:-:S04]  /*0e80*/  IMAD.WIDE.U32 R12, P1, R5, -0x55555556, R10 ;  /* 0xaaaaaaaa050c7825 */ /* 0x000fc8000782000a */
[----:B------:R-:W-:Y:S01]  /*0e90*/  IMAD.WIDE.U32 R10, R5, -0x55555555, RZ ;  /* 0xaaaaaaab050a7825 */ /* 0x000fe200078e00ff */
[----:B------:R-:W-:-:S03]  /*0ea0*/  IADD3.X R15, PT, PT, RZ, RZ, RZ, P1, !PT ;  /* 0x000000ffff0f7210 */ /* 0x000fc60000ffe4ff */
[----:B------:R-:W-:Y:S01]  /*0eb0*/  IMAD.MOV.U32 R14, RZ, RZ, R13 ;  /* 0x000000ffff0e7224 */ /* 0x000fe200078e000d */
[----:B------:R-:W-:-:S05]  /*0ec0*/  IADD3 RZ, P1, PT, R11, R12, RZ ;  /* 0x0000000c0bff7210 */ /* 0x000fca0007f3e0ff */
[----:B------:R-:W-:-:S05]  /*0ed0*/  IMAD.WIDE.U32.X R10, R6, -0x55555556, R14, P1 ;  /* 0xaaaaaaaa060a7825 */ /* 0x000fca00008e040e */
[----:B------:R-:W-:-:S05]  /*0ee0*/  SHF.R.U64 R11, R10, 0x1, R11 ;  /* 0x000000010a0b7819 */ /* 0x000fca000000120b */
[----:B------:R3:W-:Y:S02]  /*0ef0*/  STG.E desc[UR4][R8.64], R11 ;  /* 0x0000000b08007986 */ /* 0x0007e4000c101904 */
.L_x_4:
[----:B------:R-:W-:Y:S05]  /*0f00*/  BSYNC.RECONVERGENT B0 ;  /* 0x0000000000007941 */ /* 0x000fea0003800200 */
.L_x_0:
[----:B------:R-:W4:Y:S01]  /*0f10*/  LDCU.64 UR6, c[0x0][0x390] ;  /* 0x00007200ff0677ac */ /* 0x000f220008000a00 */
[----:B------:R-:W-:Y:S02]  /*0f20*/  SEL R5, RZ, 0x1, P0 ;  /* 0x00000001ff057807 */ /* 0x000fe40000000000 */
[----:B----4-:R-:W-:-:S04]  /*0f30*/  LEA R2, P1, R3, UR6, 0x2 ;  /* 0x0000000603027c11 */ /* 0x010fc8000f8210ff */
[----:B------:R-:W-:-:S05]  /*0f40*/  LEA.HI.X R3, R3, UR7, RZ, 0x2, P1 ;  /* 0x0000000703037c11 */ /* 0x000fca00088f14ff */
[----:B------:R-:W-:Y:S01]  /*0f50*/  STG.E desc[UR4][R2.64], R5 ;  /* 0x0000000502007986 */ /* 0x000fe2000c101904 */
[----:B------:R-:W-:Y:S05]  /*0f60*/  EXIT ;  /* 0x000000000000794d */ /* 0x000fea0003800000 */
.L_x_9:
[----:B------:R-:W-:-:S00]  /*0f70*/  BRA `(.L_x_9) ;  /* 0xfffffffc00fc7947 */ /* 0x000fc0000383ffff */
[----:B------:R-:W-:-:S00]  /*0f80*/  NOP ;  /* 0x0000000000007918 */ /* 0x000fc00000000000 */
[----:B------:R-:W-:-:S00]  /*0f90*/  NOP ;  /* 0x0000000000007918 */ /* 0x000fc00000000000 */
[----:B------:R-:W-:-:S00]  /*0fa0*/  NOP ;  /* 0x0000000000007918 */ /* 0x000fc00000000000 */
[----:B------:R-:W-:-:S00]  /*0fb0*/  NOP ;  /* 0x0000000000007918 */ /* 0x000fc00000000000 */
[----:B------:R-:W-:-:S00]  /*0fc0*/  NOP ;  /* 0x0000000000007918 */ /* 0x000fc00000000000 */
[----:B------:R-:W-:-:S00]  /*0fd0*/  NOP ;  /* 0x0000000000007918 */ /* 0x000fc00000000000 */
[----:B------:R-:W-:-:S00]  /*0fe0*/  NOP ;  /* 0x0000000000007918 */ /* 0x000fc00000000000 */
[----:B------:R-:W-:-:S00]  /*0ff0*/  NOP ;  /* 0x0000000000007918 */ /* 0x000fc00000000000 */
.L_x_25:


//--------------------- .text._Z23sum_values_and_allocatelPi --------------------------
	.section	.text._Z23sum_values_and_allocatelPi,"ax",@progbits
	.align	128
        .global         _Z23sum_values_and_allocatelPi
        .type           _Z23sum_values_and_allocatelPi,@function
        .size           _Z23sum_values_and_allocatelPi,(.L_x_26 - _Z23sum_values_and_allocatelPi)
        .other          _Z23sum_values_and_allocatelPi,@"STO_CUDA_ENTRY STV_DEFAULT"
_Z23sum_values_and_allocatelPi:
.text._Z23sum_values_and_allocatelPi:
[----:B------:R-:W0:Y:S01]  /*0000*/  LDC R1, c[0x0][0x37c] ;  /* 0x0000df00ff017b82 */ /* 0x000e220000000800 */
[----:B------:R-:W1:Y:S01]  /*0010*/  LDCU.64 UR4, c[0x0][0x380] ;  /* 0x00007000ff0477ac */ /* 0x000e620008000a00 */
[----:B------:R-:W-:-:S06]  /*0020*/  MOV R0, 0x0 ;  /* 0x0000000000007802 */ /* 0x000fcc0000000f00 */
[----:B------:R2:W3:Y:S01]  /*0030*/  LDC.64 R2, c[0x4][R0] ;  /* 0x0100000000027b82 */ /* 0x0004e20000000a00 */
[----:B-1----:R-:W-:Y:S02]  /*0040*/  USHF.L.U32 UR6, UR4, 0x2, URZ ;  /* 0x0000000204067899 */ /* 0x002fe400080006ff */
[----:B------:R-:W-:-:S04]  /*0050*/  USHF.L.U64.HI UR4, UR4, 0x2, UR5 ;  /* 0x0000000204047899 */ /* 0x000fc80008010205 */
[----:B------:R-:W-:Y:S02]  /*0060*/  IMAD.U32 R4, RZ, RZ, UR6 ;  /* 0x00000006ff047e24 */ /* 0x000fe4000f8e00ff */
[----:B--2---:R-:W-:-:S07]  /*0070*/  IMAD.U32 R5, RZ, RZ, UR4 ;  /* 0x00000004ff057e24 */ /* 0x004fce000f8e00ff */
[----:B------:R-:W-:-:S07]  /*0080*/  LEPC R20, `(.L_x_10) ;  /* 0x000000001014794e */ /* 0x000fce0000000000 */
[----:B0--3--:R-:W-:Y:S05]  /*0090*/  CALL.ABS.NOINC R2 ;  /* 0x0000000002007343 */ /* 0x009fea0003c00000 */
.L_x_10:
[----:B------:R-:W0:Y:S08]  /*00a0*/  LDC.64 R6, c[0x0][0x380] ;  /* 0x0000e000ff067b82 */ /* 0x000e300000000a00 */
[----:B------:R-:W1:Y:S01]  /*00b0*/  LDC.64 R16, c[0x0][0x358] ;  /* 0x0000d600ff107b82 */ /* 0x000e620000000a00 */
[----:B0-----:R-:W-:-:S04]  /*00c0*/  ISETP.GE.U32.AND P0, PT, R6, 0x1, PT ;  /* 0x000000010600780c */ /* 0x001fc80003f06070 */
[----:B------:R-:W-:-:S13]  /*00d0*/  ISETP.GE.AND.EX P0, PT, R7, RZ, PT, P0 ;  /* 0x000000ff0700720c */ /* 0x000fda0003f06300 */
[----:B-1----:R-:W-:Y:S05]  /*00e0*/  @!P0 BRA `(.L_x_11) ;  /* 0x0000000c00c88947 */ /* 0x002fea0003800000 */
[C---:B------:R-:W-:Y:S02]  /*00f0*/  ISETP.GE.U32.AND P0, PT, R6.reuse, 0x8, PT ;  /* 0x000000080600780c */ /* 0x040fe40003f06070 */
[----:B------:R-:W-:Y:S02]  /*0100*/  CS2R R2, SRZ ;  /* 0x0000000000027805 */ /* 0x000fe4000001ff00 */
[----:B------:R-:W-:Y:S02]  /*0110*/  LOP3.LUT R0, R6, 0x7, RZ, 0xc0, !PT ;  /* 0x0000000706007812 */ /* 0x000fe400078ec0ff */
[----:B------:R-:W-:-:S13]  /*0120*/  ISETP.GE.U32.AND.EX P0, PT, R7, RZ, PT, P0 ;  /* 0x000000ff0700720c */ /* 0x000fda0003f06100 */
[----:B------:R-:W-:Y:S05]  /*0130*/  @!P0 BRA `(.L_x_12) ;  /* 0x0000000400f48947 */ /* 0x000fea0003800000 */
[----:B------:R-:W-:Y:S01]  /*0140*/  LOP3.LUT R2, R6, 0xfffffff8, RZ, 0xc0, !PT ;  /* 0xfffffff806027812 */ /* 0x000fe200078ec0ff */
[----:B------:R-:W-:Y:S01]  /*0150*/  BSSY.RECONVERGENT B0, `(.L_x_12) ;  /* 0x000007b000007945 */ /* 0x000fe20003800200 */
[C---:B------:R-:W-:Y:S01]  /*0160*/  IADD3 R6, P1, PT, R4.reuse, 0x10, RZ ;  /* 0x0000001004067810 */ /* 0x040fe20007f3e0ff */
[----:B------:R-:W-:Y:S01]  /*0170*/  IMAD.MOV.U32 R8, RZ, RZ, RZ ;  /* 0x000000ffff087224 */ /* 0x000fe200078e00ff */
[----:B------:R-:W-:Y:S01]  /*0180*/  LOP3.LUT R3, R7, 0x7fffffff, RZ, 0xc0, !PT ;  /* 0x7fffffff07037812 */ /* 0x000fe200078ec0ff */
[----:B------:R-:W-:Y:S01]  /*0190*/  IMAD.MOV.U32 R7, RZ, RZ, 0x7 ;  /* 0x00000007ff077424 */ /* 0x000fe200078e00ff */
[----:B------:R-:W-:Y:S01]  /*01a0*/  ISETP.NE.U32.AND P0, PT, R4, RZ, PT ;  /* 0x000000ff0400720c */ /* 0x000fe20003f05070 */
[----:B------:R-:W-:Y:S02]  /*01b0*/  IMAD.X R11, RZ, RZ, R5, P1 ;  /* 0x000000ffff0b7224 */ /* 0x000fe400008e0605 */
[----:B------:R-:W-:Y:S01]  /*01c0*/  IMAD.MOV.U32 R9, RZ, RZ, R2 ;  /* 0x000000ffff097224 */ /* 0x000fe200078e0002 */
[----:B------:R-:W-:Y:S01]  /*01d0*/  ISETP.NE.AND.EX P0, PT, R5, RZ, PT, P0 ;  /* 0x000000ff0500720c */ /* 0x000fe20003f05300 */
[----:B------:R-:W-:-:S12]  /*01e0*/  IMAD.MOV.U32 R20, RZ, RZ, R3 ;  /* 0x000000ffff147224 */ /* 0x000fd800078e0003 */
.L_x_15:
[----:B------:R-:W-:Y:S01]  /*01f0*/  IADD3 R9, P1, PT, R9, -0x8, RZ ;  /* 0xfffffff809097810 */ /* 0x000fe20007f3e0ff */
[----:B------:R-:W-:Y:S01]  /*0200*/  IMAD.MOV.U32 R10, RZ, RZ, R6 ;  /* 0x000000ffff0a7224 */ /* 0x000fe200078e0006 */
[----:B------:R-:W-:Y:S02]  /*0210*/  BSSY.RECONVERGENT B1, `(.L_x_13) ;  /* 0x000006a000017945 */ /* 0x000fe40003800200 */
[----:B------:R-:W-:Y:S02]  /*0220*/  IADD3.X R20, PT, PT, R20, -0x1, RZ, P1, !PT ;  /* 0xffffffff14147810 */ /* 0x000fe40000ffe4ff */
[----:B------:R-:W-:Y:S02]  /*0230*/  ISETP.NE.U32.AND P1, PT, R9, RZ, PT ;  /* 0x000000ff0900720c */ /* 0x000fe40003f25070 */
[----:B------:R-:W-:Y:S02]  /*0240*/  IADD3 R6, P2, PT, R10, 0x20, RZ ;  /* 0x000000200a067810 */ /* 0x000fe40007f5e0ff */
[----:B------:R-:W-:Y:S01]  /*0250*/  ISETP.NE.AND.EX P1, PT, R20, RZ, PT, P1 ;  /* 0x000000ff1400720c */ /* 0x000fe20003f25310 */
[----:B------:R-:W-:-:S12]  /*0260*/  @!P0 BRA `(.L_x_14) ;  /* 0x0000000400908947 */ /* 0x000fd80003800000 */
[C---:B------:R-:W-:Y:S02]  /*0270*/  IADD3 R23, P3, PT, R7.reuse, -0x7, RZ ;  /* 0xfffffff907177810 */ /* 0x040fe40007f7e0ff */
[----:B------:R-:W-:Y:S02]  /*0280*/  IADD3 R13, P4, PT, R7, -0x6, RZ ;  /* 0xfffffffa070d7810 */ /* 0x000fe40007f9e0ff */
[C---:B------:R-:W-:Y:S01]  /*0290*/  IADD3.X R21, PT, PT, R8.reuse, -0x1, RZ, P3, !PT ;  /* 0xffffffff08157810 */ /* 0x040fe20001ffe4ff */
[----:B------:R-:W-:Y:S01]  /*02a0*/  IMAD.WIDE.U32 R14, R23, -0x55555555, RZ ;  /* 0xaaaaaaab170e7825 */ /* 0x000fe200078e00ff */
[----:B------:R-:W-:Y:S02]  /*02b0*/  IADD3.X R26, PT, PT, R8, -0x1, RZ, P4, !PT ;  /* 0xffffffff081a7810 */ /* 0x000fe400027fe4ff */
[----:B------:R-:W-:Y:S01]  /*02c0*/  R2UR UR4, R16 ;  /* 0x00000000100472ca */ /* 0x000fe200000e0000 */
[----:B------:R-:W-:Y:S01]  /*02d0*/  IMAD.WIDE.U32 R18, R21, -0x55555555, RZ ;  /* 0xaaaaaaab15127825 */ /* 0x000fe200078e00ff */
[----:B------:R-:W-:-:S02]  /*02e0*/  R2UR UR5, R17 ;  /* 0x00000000110572ca */ /* 0x000fc400000e0000 */
[----:B------:R-:W-:Y:S01]  /*02f0*/  R2UR UR6, R16 ;  /* 0x00000000100672ca */ /* 0x000fe200000e0000 */
[----:B------:R-:W-:Y:S01]  /*0300*/  IMAD.WIDE.U32 R24, R26, -0x55555555, RZ ;  /* 0xaaaaaaab1a187825 */ /* 0x000fe200078e00ff */
[----:B------:R-:W-:Y:S02]  /*0310*/  R2UR UR7, R17 ;  /* 0x00000000110772ca */ /* 0x000fe400000e0000 */
[C---:B------:R-:W-:Y:S01]  /*0320*/  R2UR UR8, R16.reuse ;  /* 0x00000000100872ca */ /* 0x040fe200000e0000 */
[----:B------:R-:W-:Y:S01]  /*0330*/  IMAD.WIDE.U32 R18, P4, R23, -0x55555556, R18 ;  /* 0xaaaaaaaa17127825 */ /* 0x000fe20007880012 */
[----:B------:R-:W-:Y:S02]  /*0340*/  R2UR UR9, R17 ;  /* 0x00000000110972ca */ /* 0x000fe400000e0000 */
[----:B------:R-:W-:Y:S01]  /*0350*/  R2UR UR10, R16 ;  /* 0x00000000100a72ca */ /* 0x000fe200000e0000 */
[----:B------:R-:W-:Y:S01]  /*0360*/  IMAD.WIDE.U32 R24, P3, R13, -0x55555556, R24 ;  /* 0xaaaaaaaa0d187825 */ /* 0x000fe20007860018 */
[----:B------:R-:W-:-:S02]  /*0370*/  IADD3 RZ, P5, PT, R15, R18, RZ ;  /* 0x000000120fff7210 */ /* 0x000fc40007fbe0ff */
[----:B------:R-:W-:Y:S01]  /*0380*/  R2UR UR11, R17 ;  /* 0x00000000110b72ca */ /* 0x000fe200000e0000 */
[----:B------:R-:W-:Y:S01]  /*0390*/  IMAD.WIDE.U32 R12, R13, -0x55555555, RZ ;  /* 0xaaaaaaab0d0c7825 */ /* 0x000fe200078e00ff */
[----:B------:R-:W-:Y:S02]  /*03a0*/  R2UR UR12, R16 ;  /* 0x00000000100c72ca */ /* 0x000fe400000e0000 */
[C---:B------:R-:W-:Y:S01]  /*03b0*/  R2UR UR13, R17.reuse ;  /* 0x00000000110d72ca */ /* 0x040fe200000e0000 */
[----:B------:R-:W-:Y:S01]  /*03c0*/  IMAD.WIDE.U32 R14, R8, -0x55555555, RZ ;  /* 0xaaaaaaab080e7825 */ /* 0x000fe200078e00ff */
[C---:B------:R-:W-:Y:S02]  /*03d0*/  R2UR UR14, R16.reuse ;  /* 0x00000000100e72ca */ /* 0x040fe400000e0000 */
[----:B------:R-:W-:Y:S01]  /*03e0*/  R2UR UR15, R17 ;  /* 0x00000000110f72ca */ /* 0x000fe200000e0000 */
[----:B------:R-:W-:Y:S01]  /*03f0*/  IMAD.X R23, RZ, RZ, RZ, P4 ;  /* 0x000000ffff177224 */ /* 0x000fe200020e06ff */
[----:B------:R-:W-:Y:S01]  /*0400*/  IADD3 RZ, P4, PT, R13, R24, RZ ;  /* 0x000000180dff7210 */ /* 0x000fe20007f9e0ff */
[----:B------:R-:W-:Y:S01]  /*0410*/  IMAD.MOV.U32 R22, RZ, RZ, R19 ;  /* 0x000000ffff167224 */ /* 0x000fe200078e0013 */
[C---:B------:R-:W-:Y:S01]  /*0420*/  IADD3 R24, P6, PT, R7.reuse, -0x5, RZ ;  /* 0xfffffffb07187810 */ /* 0x040fe20007fde0ff */
[----:B------:R-:W-:Y:S01]  /*0430*/  IMAD.WIDE.U32 R18, R7, -0x55555555, RZ ;  /* 0xaaaaaaab07127825 */ /* 0x000fe200078e00ff */
[----:B------:R-:W-:-:S02]  /*0440*/  R2UR UR16, R16 ;  /* 0x00000000101072ca */ /* 0x000fc400000e0000 */
[----:B------:R-:W-:Y:S01]  /*0450*/  R2UR UR17, R17 ;  /* 0x00000000111172ca */ /* 0x000fe200000e0000 */
[----:B------:R-:W-:Y:S01]  /*0460*/  IMAD.WIDE.U32.X R22, R21, -0x55555556, R22, P5 ;  /* 0xaaaaaaaa15167825 */ /* 0x000fe200028e0416 */
[----:B------:R-:W-:-:S03]  /*0470*/  IADD3.X R21, PT, PT, R8, -0x1, RZ, P6, !PT ;  /* 0xffffffff08157810 */ /* 0x000fc600037fe4ff */
[----:B------:R-:W-:-:S04]  /*0480*/  IMAD.WIDE.U32 R14, P5, R7, -0x55555556, R14 ;  /* 0xaaaaaaaa070e7825 */ /* 0x000fc800078a000e */
[----:B------:R-:W-:Y:S01]  /*0490*/  IMAD.X R13, RZ, RZ, RZ, P5 ;  /* 0x000000ffff0d7224 */ /* 0x000fe200028e06ff */
[----:B------:R-:W-:Y:S01]  /*04a0*/  IADD3 RZ, P5, PT, R19, R14, RZ ;  /* 0x0000000e13ff7210 */ /* 0x000fe20007fbe0ff */
[----:B------:R-:W-:-:S04]  /*04b0*/  IMAD.WIDE.U32 R18, R21, -0x55555555, RZ ;  /* 0xaaaaaaab15127825 */ /* 0x000fc800078e00ff */
[----:B------:R-:W-:Y:S02]  /*04c0*/  IMAD.MOV.U32 R12, RZ, RZ, R15 ;  /* 0x000000ffff0c7224 */ /* 0x000fe400078e000f */
[----:B------:R-:W-:-:S04]  /*04d0*/  IMAD.WIDE.U32 R14, P6, R24, -0x55555556, R18 ;  /* 0xaaaaaaaa180e7825 */ /* 0x000fc800078c0012 */
[----:B------:R-:W-:-:S04]  /*04e0*/  IMAD.WIDE.U32 R18, R24, -0x55555555, RZ ;  /* 0xaaaaaaab18127825 */ /* 0x000fc800078e00ff */
[----:B------:R-:W-:Y:S01]  /*04f0*/  IMAD.WIDE.U32.X R12, R8, -0x55555556, R12, P5 ;  /* 0xaaaaaaaa080c7825 */ /* 0x000fe200028e040c */
[----:B------:R-:W-:-:S03]  /*0500*/  IADD3 RZ, P5, PT, R19, R14, RZ ;  /* 0x0000000e13ff7210 */ /* 0x000fc60007fbe0ff */
[----:B------:R-:W-:Y:S01]  /*0510*/  IMAD.X R19, RZ, RZ, RZ, P3 ;  /* 0x000000ffff137224 */ /* 0x000fe200018e06ff */
[----:B------:R-:W-:Y:S01]  /*0520*/  SHF.R.U64 R29, R12, 0x1, R13 ;  /* 0x000000010c1d7819 */ /* 0x000fe2000000120d */
[----:B------:R-:W-:Y:S01]  /*0530*/  IMAD.MOV.U32 R18, RZ, RZ, R25 ;  /* 0x000000ffff127224 */ /* 0x000fe200078e0019 */
[----:B------:R-:W-:Y:S01]  /*0540*/  IADD3 R12, P3, PT, R7, -0x4, RZ ;  /* 0xfffffffc070c7810 */ /* 0x000fe20007f7e0ff */
[----:B------:R-:W-:Y:S02]  /*0550*/  IMAD.X R25, RZ, RZ, RZ, P6 ;  /* 0x000000ffff197224 */ /* 0x000fe400030e06ff */
[----:B------:R-:W-:Y:S01]  /*0560*/  IMAD.WIDE.U32.X R18, R26, -0x55555556, R18, P4 ;  /* 0xaaaaaaaa1a127825 */ /* 0x000fe200020e0412 */
[----:B------:R-:W-:Y:S01]  /*0570*/  IADD3.X R14, PT, PT, R8, -0x1, RZ, P3, !PT ;  /* 0xffffffff080e7810 */ /* 0x000fe20001ffe4ff */
[----:B------:R0:W-:Y:S02]  /*0580*/  ST.E desc[UR4][R10.64+0xc], R29 ;  /* 0x00000c1d0a007985 */ /* 0x0001e4000c101904 */
[----:B------:R-:W-:-:S02]  /*0590*/  IMAD.MOV.U32 R24, RZ, RZ, R15 ;  /* 0x000000ffff187224 */ /* 0x000fc400078e000f */
[----:B------:R-:W-:-:S04]  /*05a0*/  IMAD.WIDE.U32 R26, R14, -0x55555555, RZ ;  /* 0xaaaaaaab0e1a7825 */ /* 0x000fc800078e00ff */
[----:B------:R-:W-:-:S04]  /*05b0*/  IMAD.WIDE.U32 R26, P3, R12, -0x55555556, R26 ;  /* 0xaaaaaaaa0c1a7825 */ /* 0x000fc8000786001a */
[----:B------:R-:W-:-:S04]  /*05c0*/  IMAD.WIDE.U32 R12, R12, -0x55555555, RZ ;  /* 0xaaaaaaab0c0c7825 */ /* 0x000fc800078e00ff */
[----:B------:R-:W-:Y:S01]  /*05d0*/  IMAD.MOV.U32 R28, RZ, RZ, R27 ;  /* 0x000000ffff1c7224 */ /* 0x000fe200078e001b */
[----:B------:R-:W-:Y:S01]  /*05e0*/  IADD3 RZ, P4, PT, R13, R26, RZ ;  /* 0x0000001a0dff7210 */ /* 0x000fe20007f9e0ff */
[----:B------:R-:W-:Y:S01]  /*05f0*/  IMAD.WIDE.U32.X R12, R21, -0x55555556, R24, P5 ;  /* 0xaaaaaaaa150c7825 */ /* 0x000fe200028e0418 */
[----:B------:R-:W-:Y:S02]  /*0600*/  IADD3 R25, P5, PT, R7, -0x3, RZ ;  /* 0xfffffffd07197810 */ /* 0x000fe40007fbe0ff */
[----:B------:R-:W-:Y:S01]  /*0610*/  SHF.R.U64 R21, R22, 0x1, R23 ;  /* 0x0000000116157819 */ /* 0x000fe20000001217 */
[----:B0-----:R-:W-:Y:S01]  /*0620*/  IMAD.X R29, RZ, RZ, RZ, P3 ;  /* 0x000000ffff1d7224 */ /* 0x001fe200018e06ff */
[----:B------:R-:W-:Y:S01]  /*0630*/  IADD3.X R24, PT, PT, R8, -0x1, RZ, P5, !PT ;  /* 0xffffffff08187810 */ /* 0x000fe20002ffe4ff */
[----:B------:R-:W-:Y:S02]  /*0640*/  IMAD.WIDE.U32.X R14, R14, -0x55555556, R28, P4 ;  /* 0xaaaaaaaa0e0e7825 */ /* 0x000fe400020e041c */
[----:B------:R0:W-:Y:S02]  /*0650*/  ST.E desc[UR4][R10.64+-0x10], R21 ;  /* 0xfffff0150a007985 */ /* 0x0001e4000c101904 */
[----:B------:R-:W-:-:S04]  /*0660*/  IMAD.WIDE.U32 R26, R24, -0x55555555, RZ ;  /* 0xaaaaaaab181a7825 */ /* 0x000fc800078e00ff */
[----:B------:R-:W-:-:S04]  /*0670*/  IMAD.WIDE.U32 R22, P3, R25, -0x55555556, R26 ;  /* 0xaaaaaaaa19167825 */ /* 0x000fc8000786001a */
[----:B------:R-:W-:-:S04]  /*0680*/  IMAD.WIDE.U32 R26, R25, -0x55555555, RZ ;  /* 0xaaaaaaab191a7825 */ /* 0x000fc800078e00ff */
[----:B------:R-:W-:Y:S01]  /*0690*/  IMAD.MOV.U32 R26, RZ, RZ, R23 ;  /* 0x000000ffff1a7224 */ /* 0x000fe200078e0017 */
[----:B------:R-:W-:Y:S01]  /*06a0*/  IADD3 RZ, P4, PT, R27, R22, RZ ;  /* 0x000000161bff7210 */ /* 0x000fe20007f9e0ff */
[----:B------:R-:W-:Y:S01]  /*06b0*/  IMAD.X R27, RZ, RZ, RZ, P3 ;  /* 0x000000ffff1b7224 */ /* 0x000fe200018e06ff */
[----:B------:R-:W-:Y:S02]  /*06c0*/  IADD3 R25, P3, PT, R7, -0x2, RZ ;  /* 0xfffffffe07197810 */ /* 0x000fe40007f7e0ff */
[----:B------:R-:W-:Y:S01]  /*06d0*/  SHF.R.U64 R23, R12, 0x1, R13 ;  /* 0x000000010c177819 */ /* 0x000fe2000000120d */
[----:B------:R-:W-:Y:S01]  /*06e0*/  IMAD.WIDE.U32.X R26, R24, -0x55555556, R26, P4 ;  /* 0xaaaaaaaa181a7825 */ /* 0x000fe200020e041a */
[----:B------:R-:W-:Y:S02]  /*06f0*/  IADD3.X R22, PT, PT, R8, -0x1, RZ, P3, !PT ;  /* 0xffffffff08167810 */ /* 0x000fe40001ffe4ff */
[----:B------:R-:W-:Y:S01]  /*0700*/  SHF.R.U64 R24, R18, 0x1, R19 ;  /* 0x0000000112187819 */ /* 0x000fe20000001213 */
[----:B------:R-:W-:Y:S01]  /*0710*/  IMAD.WIDE.U32 R12, R25, -0x55555555, RZ ;  /* 0xaaaaaaab190c7825 */ /* 0x000fe200078e00ff */
[----:B------:R-:W-:Y:S01]  /*0720*/  SHF.R.U64 R26, R26, 0x1, R27 ;  /* 0x000000011a1a7819 */ /* 0x000fe2000000121b */
[----:B------:R0:W-:Y:S02]  /*0730*/  ST.E desc[UR8][R10.64+-0x8], R23 ;  /* 0xfffff8170a007985 */ /* 0x0001e4000c101908 */
[----:B------:R-:W-:-:S02]  /*0740*/  IMAD.WIDE.U32 R18, R22, -0x55555555, RZ ;  /* 0xaaaaaaab16127825 */ /* 0x000fc400078e00ff */
[----:B------:R0:W-:Y:S02]  /*0750*/  ST.E desc[UR6][R10.64+-0xc], R24 ;  /* 0xfffff4180a007985 */ /* 0x0001e4000c101906 */
[----:B------:R-:W-:Y:S02]  /*0760*/  IMAD.WIDE.U32 R18, P3, R25, -0x55555556, R18 ;  /* 0xaaaaaaaa19127825 */ /* 0x000fe40007860012 */
[----:B------:R0:W-:Y:S02]  /*0770*/  ST.E desc[UR12][R10.64], R26 ;  /* 0x0000001a0a007985 */ /* 0x0001e4000c10190c */
[----:B------:R-:W-:Y:S01]  /*0780*/  IMAD.MOV.U32 R12, RZ, RZ, R19 ;  /* 0x000000ffff0c7224 */ /* 0x000fe200078e0013 */
[----:B------:R-:W-:Y:S01]  /*0790*/  IADD3 RZ, P4, PT, R13, R18, RZ ;  /* 0x000000120dff7210 */ /* 0x000fe20007f9e0ff */
[----:B------:R-:W-:Y:S01]  /*07a0*/  IMAD.X R13, RZ, RZ, RZ, P3 ;  /* 0x000000ffff0d7224 */ /* 0x000fe200018e06ff */
[----:B------:R-:W-:-:S03]  /*07b0*/  IADD3 R18, P3, PT, R7, -0x1, RZ ;  /* 0xffffffff07127810 */ /* 0x000fc60007f7e0ff */
[----:B------:R-:W-:Y:S01]  /*07c0*/  IMAD.WIDE.U32.X R12, R22, -0x55555556, R12, P4 ;  /* 0xaaaaaaaa160c7825 */ /* 0x000fe200020e040c */
[----:B------:R-:W-:Y:S02]  /*07d0*/  IADD3.X R25, PT, PT, R8, -0x1, RZ, P3, !PT ;  /* 0xffffffff08197810 */ /* 0x000fe40001ffe4ff */
[----:B------:R-:W-:Y:S02]  /*07e0*/  SHF.R.U64 R22, R14, 0x1, R15 ;  /* 0x000000010e167819 */ /* 0x000fe4000000120f */
[----:B------:R-:W-:Y:S01]  /*07f0*/  SHF.R.U64 R13, R12, 0x1, R13 ;  /* 0x000000010c0d7819 */ /* 0x000fe2000000120d */
[----:B------:R-:W-:Y:S02]  /*0800*/  IMAD.WIDE.U32 R14, R25, -0x55555555, RZ ;  /* 0xaaaaaaab190e7825 */ /* 0x000fe400078e00ff */
[----:B------:R0:W-:Y:S02]  /*0810*/  ST.E desc[UR10][R10.64+-0x4], R22 ;  /* 0xfffffc160a007985 */ /* 0x0001e4000c10190a */
[----:B------:R-:W-:-:S02]  /*0820*/  IMAD.WIDE.U32 R14, P3, R18, -0x55555556, R14 ;  /* 0xaaaaaaaa120e7825 */ /* 0x000fc4000786000e */
[----:B------:R0:W-:Y:S02]  /*0830*/  ST.E desc[UR14][R10.64+0x4], R13 ;  /* 0x0000040d0a007985 */ /* 0x0001e4000c10190e */
[----:B------:R-:W-:-:S04]  /*0840*/  IMAD.WIDE.U32 R18, R18, -0x55555555, RZ ;  /* 0xaaaaaaab12127825 */ /* 0x000fc800078e00ff */
[----:B------:R-:W-:Y:S01]  /*0850*/  IMAD.MOV.U32 R18, RZ, RZ, R15 ;  /* 0x000000ffff127224 */ /* 0x000fe200078e000f */
[----:B------:R-:W-:Y:S01]  /*0860*/  IADD3 RZ, P4, PT, R19, R14, RZ ;  /* 0x0000000e13ff7210 */ /* 0x000fe20007f9e0ff */
[----:B------:R-:W-:-:S04]  /*0870*/  IMAD.X R19, RZ, RZ, RZ, P3 ;  /* 0x000000ffff137224 */ /* 0x000fc800018e06ff */
[----:B------:R-:W-:-:S05]  /*0880*/  IMAD.WIDE.U32.X R18, R25, -0x55555556, R18, P4 ;  /* 0xaaaaaaaa19127825 */ /* 0x000fca00020e0412 */
[----:B------:R-:W-:-:S05]  /*0890*/  SHF.R.U64 R19, R18, 0x1, R19 ;  /* 0x0000000112137819 */ /* 0x000fca0000001213 */
[----:B------:R0:W-:Y:S02]  /*08a0*/  ST.E desc[UR16][R10.64+0x8], R19 ;  /* 0x000008130a007985 */ /* 0x0001e4000c101910 */
.L_x_14:
[----:B------:R-:W-:Y:S05]  /*08b0*/  BSYNC.RECONVERGENT B1 ;  /* 0x0000000000017941 */ /* 0x000fea0003800200 */
.L_x_13:
[----:B------:R-:W-:Y:S01]  /*08c0*/  IADD3 R7, P3, PT, R7, 0x8, RZ ;  /* 0x0000000807077810 */ /* 0x000fe20007f7e0ff */
[----:B0-----:R-:W-:-:S04]  /*08d0*/  IMAD.X R11, RZ, RZ, R11, P2 ;  /* 0x000000ffff0b7224 */ /* 0x001fc800010e060b */
[----:B------:R-:W-:Y:S01]  /*08e0*/  IMAD.X R8, RZ, RZ, R8, P3 ;  /* 0x000000ffff087224 */ /* 0x000fe200018e0608 */
[----:B------:R-:W-:Y:S07]  /*08f0*/  @P1 BRA `(.L_x_15) ;  /* 0xfffffff8003c1947 */ /* 0x000fee000383ffff */
[----:B------:R-:W-:Y:S05]  /*0900*/  BSYNC.RECONVERGENT B0 ;  /* 0x0000000000007941 */ /* 0x000fea0003800200 */
.L_x_12:
[----:B------:R-:W-:Y:S01]  /*0910*/  ISETP.NE.U32.AND P0, PT, R0, RZ, PT ;  /* 0x000000ff0000720c */ /* 0x000fe20003f05070 */
[----:B------:R-:W-:Y:S03]  /*0920*/  BSSY.RECONVERGENT B0, `(.L_x_11) ;  /* 0x000006e000007945 */ /* 0x000fe60003800200 */
[----:B------:R-:W-:-:S13]  /*0930*/  ISETP.NE.AND.EX P0, PT, RZ, RZ, PT, P0 ;  /* 0x000000ffff00720c */ /* 0x000fda0003f05300 */
[----:B------:R-:W-:Y:S05]  /*0940*/  @!P0 BRA `(.L_x_16) ;  /* 0x0000000400ac8947 */ /* 0x000fea0003800000 */
[----:B------:R-:W0:Y:S01]  /*0950*/  LDC R6, c[0x0][0x380] ;  /* 0x0000e000ff067b82 */ /* 0x000e220000000800 */
[----:B------:R-:W-:-:S04]  /*0960*/  ISETP.GE.U32.AND P0, PT, R0, 0x4, PT ;  /* 0x000000040000780c */ /* 0x000fc80003f06070 */
[----:B------:R-:W-:Y:S02]  /*0970*/  ISETP.GE.U32.AND.EX P0, PT, RZ, RZ, PT, P0 ;  /* 0x000000ffff00720c */ /* 0x000fe40003f06100 */
[----:B0-----:R-:W-:-:S11]  /*0980*/  LOP3.LUT R0, R6, 0x3, RZ, 0xc0, !PT ;  /* 0x0000000306007812 */ /* 0x001fd600078ec0ff */
[----:B------:R-:W-:Y:S05]  /*0990*/  @!P0 BRA `(.L_x_17) ;  /* 0x0000000000d48947 */ /* 0x000fea0003800000 */
[----:B------:R-:W-:Y:S01]  /*09a0*/  ISETP.NE.U32.AND P0, PT, R4, RZ, PT ;  /* 0x000000ff0400720c */ /* 0x000fe20003f05070 */
[----:B------:R-:W-:Y:S03]  /*09b0*/  BSSY.RECONVERGENT B1, `(.L_x_18) ;  /* 0x0000031000017945 */ /* 0x000fe60003800200 */
[----:B------:R-:W-:-:S13]  /*09c0*/  ISETP.NE.AND.EX P0, PT, R5, RZ, PT, P0 ;  /* 0x000000ff0500720c */ /* 0x000fda0003f05300 */
[----:B------:R-:W-:Y:S05]  /*09d0*/  @!P0 BRA `(.L_x_19) ;  /* 0x0000000000b88947 */ /* 0x000fea0003800000 */
[C---:B------:R-:W-:Y:S01]  /*09e0*/  IADD3 R15, P0, PT, R2.reuse, 0x1, RZ ;  /* 0x00000001020f7810 */ /* 0x040fe20007f1e0ff */
[----:B------:R-:W-:Y:S01]  /*09f0*/  IMAD.WIDE.U32 R8, R3, 0x55555556, RZ ;  /* 0x5555555603087825 */ /* 0x000fe200078e00ff */
[----:B------:R-:W-:Y:S02]  /*0a00*/  IADD3 R21, P1, PT, R2, 0x2, RZ ;  /* 0x0000000202157810 */ /* 0x000fe40007f3e0ff */
[----:B------:R-:W-:Y:S01]  /*0a10*/  R2UR UR4, R16 ;  /* 0x00000000100472ca */ /* 0x000fe200000e0000 */
[--C-:B------:R-:W-:Y:S01]  /*0a20*/  IMAD.X R24, RZ, RZ, R3.reuse, P0 ;  /* 0x000000ffff187224 */ /* 0x100fe200000e0603 */
[----:B------:R-:W-:Y:S01]  /*0a30*/  IADD3 R20, P0, PT, R2, 0x3, RZ ;  /* 0x0000000302147810 */ /* 0x000fe20007f1e0ff */
[----:B------:R-:W-:Y:S01]  /*0a40*/  IMAD.X R7, RZ, RZ, R3, P1 ;  /* 0x000000ffff077224 */ /* 0x000fe200008e0603 */
[----:B------:R-:W-:Y:S01]  /*0a50*/  R2UR UR5, R17 ;  /* 0x00000000110572ca */ /* 0x000fe200000e0000 */
[----:B------:R-:W-:Y:S01]  /*0a60*/  IMAD.WIDE.U32 R10, R24, 0x55555556, RZ ;  /* 0x55555556180a7825 */ /* 0x000fe200078e00ff */
[----:B------:R-:W-:-:S02]  /*0a70*/  R2UR UR6, R16 ;  /* 0x00000000100672ca */ /* 0x000fc400000e0000 */
[----:B------:R-:W-:Y:S01]  /*0a80*/  R2UR UR7, R17 ;  /* 0x00000000110772ca */ /* 0x000fe200000e0000 */
[----:B------:R-:W-:Y:S01]  /*0a90*/  IMAD.X R25, RZ, RZ, R3, P0 ;  /* 0x000000ffff197224 */ /* 0x000fe200000e0603 */
[C---:B------:R-:W-:Y:S01]  /*0aa0*/  R2UR UR8, R16.reuse ;  /* 0x00000000100872ca */ /* 0x040fe200000e0000 */
[----:B------:R-:W-:Y:S01]  /*0ab0*/  IMAD.WIDE.U32 R10, R15, 0x55555555, R10 ;  /* 0x555555550f0a7825 */ /* 0x000fe200078e000a */
[----:B------:R-:W-:Y:S02]  /*0ac0*/  R2UR UR9, R17 ;  /* 0x00000000110972ca */ /* 0x000fe400000e0000 */
[----:B------:R-:W-:Y:S01]  /*0ad0*/  R2UR UR10, R16 ;  /* 0x00000000100a72ca */ /* 0x000fe200000e0000 */
[----:B------:R-:W-:Y:S01]  /*0ae0*/  IMAD.WIDE.U32 R12, R7, -0x55555555, RZ ;  /* 0xaaaaaaab070c7825 */ /* 0x000fe200078e00ff */
[----:B------:R-:W-:-:S03]  /*0af0*/  R2UR UR11, R17 ;  /* 0x00000000110b72ca */ /* 0x000fc600000e0000 */
[----:B------:R-:W-:-:S04]  /*0b00*/  IMAD.WIDE.U32 R14, R15, 0x55555556, RZ ;  /* 0x555555560f0e7825 */ /* 0x000fc800078e00ff */
[----:B------:R-:W-:Y:S01]  /*0b10*/  IMAD.WIDE.U32 R18, R25, -0x55555555, RZ ;  /* 0xaaaaaaab19127825 */ /* 0x000fe200078e00ff */
[----:B------:R-:W-:-:S03]  /*0b20*/  IADD3 RZ, P2, PT, R15, R10, RZ ;  /* 0x0000000a0fff7210 */ /* 0x000fc60007f5e0ff */
[----:B------:R-:W-:-:S04]  /*0b30*/  IMAD.WIDE.U32 R12, P1, R21, -0x55555556, R12 ;  /* 0xaaaaaaaa150c7825 */ /* 0x000fc8000782000c */
[----:B------:R-:W-:-:S04]  /*0b40*/  IMAD.WIDE.U32 R14, R21, -0x55555555, RZ ;  /* 0xaaaaaaab150e7825 */ /* 0x000fc800078e00ff */
[----:B------:R-:W-:Y:S01]  /*0b50*/  IMAD.WIDE.U32 R18, P4, R20, -0x55555556, R18 ;  /* 0xaaaaaaaa14127825 */ /* 0x000fe20007880012 */
[----:B------:R-:W-:-:S03]  /*0b60*/  IADD3 RZ, P3, PT, R15, R12, RZ ;  /* 0x0000000c0fff7210 */ /* 0x000fc60007f7e0ff */
[----:B------:R-:W-:-:S04]  /*0b70*/  IMAD.WIDE.U32 R22, R2, 0x55555556, RZ ;  /* 0x5555555602167825 */ /* 0x000fc800078e00ff */
[----:B------:R-:W-:-:S04]  /*0b80*/  IMAD.WIDE.U32 R8, R2, 0x55555555, R8 ;  /* 0x5555555502087825 */ /* 0x000fc800078e0008 */
[----:B------:R-:W-:Y:S01]  /*0b90*/  IMAD.WIDE.U32 R20, R20, -0x55555555, RZ ;  /* 0xaaaaaaab14147825 */ /* 0x000fe200078e00ff */
[----:B------:R-:W-:-:S03]  /*0ba0*/  IADD3 RZ, P0, PT, R23, R8, RZ ;  /* 0x0000000817ff7210 */ /* 0x000fc60007f1e0ff */
[----:B------:R-:W-:Y:S01]  /*0bb0*/  IMAD.MOV.U32 R22, RZ, RZ, R13 ;  /* 0x000000ffff167224 */ /* 0x000fe200078e000d */
[----:B------:R-:W-:Y:S01]  /*0bc0*/  IADD3 RZ, P5, PT, R21, R18, RZ ;  /* 0x0000001215ff7210 */ /* 0x000fe20007fbe0ff */
[----:B------:R-:W-:Y:S01]  /*0bd0*/  IMAD.X R23, RZ, RZ, RZ, P1 ;  /* 0x000000ffff177224 */ /* 0x000fe200008e06ff */
[C---:B------:R-:W-:Y:S01]  /*0be0*/  LEA R14, P1, R2.reuse, R4, 0x2 ;  /* 0x00000004020e7211 */ /* 0x040fe200078210ff */
[----:B------:R-:W-:Y:S02]  /*0bf0*/  IMAD.X R13, RZ, RZ, RZ, P4 ;  /* 0x000000ffff0d7224 */ /* 0x000fe400020e06ff */
[----:B------:R-:W-:Y:S01]  /*0c00*/  IMAD.MOV.U32 R12, RZ, RZ, R19 ;  /* 0x000000ffff0c7224 */ /* 0x000fe200078e0013 */
[----:B------:R-:W-:Y:S01]  /*0c10*/  LEA.HI.X R15, R2, R5, R3, 0x2, P1 ;  /* 0x00000005020f7211 */ /* 0x000fe200008f1403 */
[----:B------:R-:W-:-:S04]  /*0c20*/  IMAD.WIDE.U32.X R22, R7, -0x55555556, R22, P3 ;  /* 0xaaaaaaaa07167825 */ /* 0x000fc800018e0416 */
[----:B------:R-:W-:Y:S01]  /*0c30*/  IMAD.WIDE.U32.X R12, R25, -0x55555556, R12, P5 ;  /* 0xaaaaaaaa190c7825 */ /* 0x000fe200028e040c */
[----:B------:R-:W-:-:S03]  /*0c40*/  SHF.R.U64 R23, R22, 0x1, R23 ;  /* 0x0000000116177819 */ /* 0x000fc60000001217 */
[----:B------:R-:W-:Y:S01]  /*0c50*/  IMAD.X R9, R3, 0x55555555, R9, P0 ;  /* 0x5555555503097824 */ /* 0x000fe200000e0609 */
[----:B------:R-:W-:Y:S01]  /*0c60*/  SHF.R.U64 R13, R12, 0x1, R13 ;  /* 0x000000010c0d7819 */ /* 0x000fe2000000120d */
[----:B------:R-:W-:Y:S01]  /*0c70*/  IMAD.X R11, R24, 0x55555555, R11, P2 ;  /* 0x55555555180b7824 */ /* 0x000fe200010e060b */
[----:B------:R0:W-:Y:S04]  /*0c80*/  ST.E desc[UR8][R14.64+0x8], R23 ;  /* 0x000008170e007985 */ /* 0x0001e8000c101908 */
[----:B------:R0:W-:Y:S04]  /*0c90*/  ST.E desc[UR4][R14.64], R9 ;  /* 0x000000090e007985 */ /* 0x0001e8000c101904 */
[----:B------:R0:W-:Y:S04]  /*0ca0*/  ST.E desc[UR6][R14.64+0x4], R11 ;  /* 0x0000040b0e007985 */ /* 0x0001e8000c101906 */
[----:B------:R0:W-:Y:S02]  /*0cb0*/  ST.E desc[UR10][R14.64+0xc], R13 ;  /* 0x00000c0d0e007985 */ /* 0x0001e4000c10190a */
.L_x_19:
[----:B------:R-:W-:Y:S05]  /*0cc0*/  BSYNC.RECONVERGENT B1 ;  /* 0x0000000000017941 */ /* 0x000fea0003800200 */
.L_x_18:
[----:B------:R-:W-:-:S05]  /*0cd0*/  IADD3 R2, P0, PT, R2, 0x4, RZ ;  /* 0x0000000402027810 */ /* 0x000fca0007f1e0ff */
[----:B------:R-:W-:-:S08]  /*0ce0*/  IMAD.X R3, RZ, RZ, R3, P0 ;  /* 0x000000ffff037224 */ /* 0x000fd000000e0603 */
.L_x_17:
[----:B------:R-:W-:-:S04]  /*0cf0*/  ISETP.NE.U32.AND P0, PT, R0, RZ, PT ;  /* 0x000000ff0000720c */ /* 0x000fc80003f05070 */
[----:B------:R-:W-:-:S13]  /*0d00*/  ISETP.NE.AND.EX P0, PT, RZ, RZ, PT, P0 ;  /* 0x000000ffff00720c */ /* 0x000fda0003f05300 */
[----:B------:R-:W-:Y:S05]  /*0d10*/  @!P0 BRA `(.L_x_16) ;  /* 0x0000000000b88947 */ /* 0x000fea0003800000 */
[----:B------:R-:W-:-:S04]  /*0d20*/  ISETP.NE.U32.AND P0, PT, R0, 0x1, PT ;  /* 0x000000010000780c */ /* 0x000fc80003f05070 */
[----:B------:R-:W-:-:S13]  /*0d30*/  ISETP.NE.AND.EX P0, PT, RZ, RZ, PT, P0 ;  /* 0x000000ffff00720c */ /* 0x000fda0003f05300 */
[----:B------:R-:W-:Y:S05]  /*0d40*/  @!P0 BRA `(.L_x_20) ;  /* 0x00000000006c8947 */ /* 0x000fea0003800000 */
[----:B------:R-:W-:Y:S01]  /*0d50*/  ISETP.NE.U32.AND P0, PT, R4, RZ, PT ;  /* 0x000000ff0400720c */ /* 0x000fe20003f05070 */
[----:B------:R-:W-:Y:S03]  /*0d60*/  BSSY.RECONVERGENT B1, `(.L_x_21) ;  /* 0x0000017000017945 */ /* 0x000fe60003800200 */
[----:B------:R-:W-:-:S13]  /*0d70*/  ISETP.NE.AND.EX P0, PT, R5, RZ, PT, P0 ;  /* 0x000000ff0500720c */ /* 0x000fda0003f05300 */
[----:B------:R-:W-:Y:S05]  /*0d80*/  @!P0 BRA `(.L_x_22) ;  /* 0x0000000000508947 */ /* 0x000fea0003800000 */
[----:B------:R-:W-:Y:S01]  /*0d90*/  IADD3 R7, P0, PT, R2, 0x1, RZ ;  /* 0x0000000102077810 */ /* 0x000fe20007f1e0ff */
[----:B0-----:R-:W-:Y:S01]  /*0da0*/  IMAD.WIDE.U32 R10, R3, 0x55555556, RZ ;  /* 0x55555556030a7825 */ /* 0x001fe200078e00ff */
[C---:B------:R-:W-:Y:S02]  /*0db0*/  R2UR UR4, R16.reuse ;  /* 0x00000000100472ca */ /* 0x040fe400000e0000 */
[C---:B------:R-:W-:Y:S01]  /*0dc0*/  R2UR UR5, R17.reuse ;  /* 0x00000000110572ca */ /* 0x040fe200000e0000 */
[----:B------:R-:W-:Y:S01]  /*0dd0*/  IMAD.X R19, RZ, RZ, R3, P0 ;  /* 0x000000ffff137224 */ /* 0x000fe200000e0603 */
[----:B------:R-:W-:Y:S01]  /*0de0*/  R2UR UR6, R16 ;  /* 0x00000000100672ca */ /* 0x000fe200000e0000 */
[C---:B------:R-:W-:Y:S01]  /*0df0*/  IMAD.WIDE.U32 R8, R2.reuse, 0x55555556, RZ ;  /* 0x5555555602087825 */ /* 0x040fe200078e00ff */
[----:B------:R-:W-:Y:S02]  /*0e00*/  R2UR UR7, R17 ;  /* 0x00000000110772ca */ /* 0x000fe400000e0000 */
[----:B------:R-:W-:Y:S01]  /*0e10*/  LEA R8, P1, R2, R4, 0x2 ;  /* 0x0000000402087211 */ /* 0x000fe200078210ff */
[----:B------:R-:W-:-:S04]  /*0e20*/  IMAD.WIDE.U32 R12, R19, 0x55555556, RZ ;  /* 0x55555556130c7825 */ /* 0x000fc800078e00ff */
[----:B------:R-:W-:-:S04]  /*0e30*/  IMAD.WIDE.U32 R10, R2, 0x55555555, R10 ;  /* 0x55555555020a7825 */ /* 0x000fc800078e000a */
[----:B------:R-:W-:Y:S01]  /*0e40*/  IMAD.WIDE.U32 R14, R7, 0x55555555, R12 ;  /* 0x55555555070e7825 */ /* 0x000fe200078e000c */
[----:B------:R-:W-:Y:S02]  /*0e50*/  IADD3 RZ, P0, PT, R9, R10, RZ ;  /* 0x0000000a09ff7210 */ /* 0x000fe40007f1e0ff */
[----:B------:R-:W-:Y:S01]  /*0e60*/  LEA.HI.X R9, R2, R5, R3, 0x2, P1 ;  /* 0x0000000502097211 */ /* 0x000fe200008f1403 */
[----:B------:R-:W-:-:S04]  /*0e70*/  IMAD.WIDE.U32 R12, R7, 0x55555556, RZ ;  /* 0x55555556070c7825 */ /* 0x000fc800078e00ff */
[----:B------:R-:W-:Y:S01]  /*0e80*/  IMAD.X R11, R3, 0x55555555, R11, P0 ;  /* 0x55555555030b7824 */ /* 0x000fe200000e060b */
[----:B------:R-:W-:-:S04]  /*0e90*/  IADD3 RZ, P2, PT, R13, R14, RZ ;  /* 0x0000000e0dff7210 */ /* 0x000fc80007f5e0ff */
[----:B------:R1:W-:Y:S01]  /*0ea0*/  ST.E desc[UR4][R8.64], R11 ;  /* 0x0000000b08007985 */ /* 0x0003e2000c101904 */
[----:B------:R-:W-:-:S05]  /*0eb0*/  IMAD.X R15, R19, 0x55555555, R15, P2 ;  /* 0x55555555130f7824 */ /* 0x000fca00010e060f */
[----:B------:R1:W-:Y:S03]  /*0ec0*/  ST.E desc[UR6][R8.64+0x4], R15 ;  /* 0x0000040f08007985 */ /* 0x0003e6000c101906 */
.L_x_22:
[----:B------:R-:W-:Y:S05]  /*0ed0*/  BSYNC.RECONVERGENT B1 ;  /* 0x0000000000017941 */ /* 0x000fea0003800200 */
.L_x_21:
[----:B------:R-:W-:-:S05]  /*0ee0*/  IADD3 R2, P0, PT, R2, 0x2, RZ ;  /* 0x0000000202027810 */ /* 0x000fca0007f1e0ff */
[----:B------:R-:W-:-:S08]  /*0ef0*/  IMAD.X R3, RZ, RZ, R3, P0 ;  /* 0x000000ffff037224 */ /* 0x000fd000000e0603 */
.L_x_20:
[----:B------:R-:W-:Y:S02]  /*0f00*/  LOP3.LUT R6, R6, 0x1, RZ, 0xc0, !PT ;  /* 0x0000000106067812 */ /* 0x000fe400078ec0ff */
[----:B------:R-:W-:Y:S02]  /*0f10*/  ISETP.NE.U32.AND P1, PT, R4, RZ, PT ;  /* 0x000000ff0400720c */ /* 0x000fe40003f25070 */
[----:B------:R-:W-:Y:S02]  /*0f20*/  ISETP.NE.U32.AND P0, PT, R6, 0x1, PT ;  /* 0x000000010600780c */ /* 0x000fe40003f05070 */
[----:B------:R-:W-:-:S04]  /*0f30*/  ISETP.NE.AND.EX P1, PT, R5, RZ, PT, P1 ;  /* 0x000000ff0500720c */ /* 0x000fc80003f25310 */
[----:B------:R-:W-:-:S13]  /*0f40*/  ISETP.NE.U32.OR.EX P0, PT, RZ, RZ, !P1, P0 ;  /* 0x000000ffff00720c */ /* 0x000fda0004f05500 */
[----:B------:R-:W-:Y:S05]  /*0f50*/  @P0 BRA `(.L_x_16) ;  /* 0x0000000000280947 */ /* 0x000fea0003800000 */
[----:B01----:R-:W-:Y:S01]  /*0f60*/  IMAD.WIDE.U32 R8, R3, 0x55555556, RZ ;  /* 0x5555555603087825 */ /* 0x003fe200078e00ff */
[----:B------:R-:W-:Y:S02]  /*0f70*/  R2UR UR4, R16 ;  /* 0x00000000100472ca */ /* 0x000fe400000e0000 */
[----:B------:R-:W-:Y:S01]  /*0f80*/  R2UR UR5, R17 ;  /* 0x00000000110572ca */ /* 0x000fe200000e0000 */
[C---:B------:R-:W-:Y:S01]  /*0f90*/  IMAD.WIDE.U32 R6, R2.reuse, 0x55555556, RZ ;  /* 0x5555555602067825 */ /* 0x040fe200078e00ff */
[----:B------:R-:W-:-:S03]  /*0fa0*/  LEA R6, P1, R2, R4, 0x2 ;  /* 0x0000000402067211 */ /* 0x000fc600078210ff */
[----:B------:R-:W-:-:S03]  /*0fb0*/  IMAD.WIDE.U32 R8, R2, 0x55555555, R8 ;  /* 0x5555555502087825 */ /* 0x000fc600078e0008 */
[----:B------:R-:W-:Y:S02]  /*0fc0*/  IADD3 RZ, P0, PT, R7, R8, RZ ;  /* 0x0000000807ff7210 */ /* 0x000fe40007f1e0ff */
[----:B------:R-:W-:-:S03]  /*0fd0*/  LEA.HI.X R7, R2, R5, R3, 0x2, P1 ;  /* 0x0000000502077211 */ /* 0x000fc600008f1403 */
[----:B------:R-:W-:-:S05]  /*0fe0*/  IMAD.X R3, R3, 0x55555555, R9, P0 ;  /* 0x5555555503037824 */ /* 0x000fca00000e0609 */
[----:B------:R2:W-:Y:S03]  /*0ff0*/  ST.E desc[UR4][R6.64], R3 ;  /* 0x0000000306007985 */ /* 0x0005e6000c101904 */
.L_x_16:
[----:B------:R-:W-:Y:S05]  /*1000*/  BSYNC.RECONVERGENT B0 ;  /* 0x0000000000007941 */ /* 0x000fea0003800200 */
.L_x_11:
[----:B------:R-:W-:Y:S02]  /*1010*/  MOV R0, 0x8 ;  /* 0x0000000800007802 */ /* 0x000fe40000000f00 */
[----:B------:R-:W-:Y:S02]  /*1020*/  ISETP.NE.U32.AND P0, PT, R4, RZ, PT ;  /* 0x000000ff0400720c */ /* 0x000fe40003f05070 */
[----:B--2---:R2:W3:Y:S02]  /*1030*/  LDC.64 R2, c[0x4][R0] ;  /* 0x0100000000027b82 */ /* 0x0044e40000000a00 */
[----:B------:R-:W-:-:S04]  /*1040*/  ISETP.NE.AND.EX P0, PT, R5, RZ, PT, P0 ;  /* 0x000000ff0500720c */ /* 0x000fc80003f05300 */
[----:B------:R-:W-:-:S09]  /*1050*/  SEL R18, RZ, 0x1, P0 ;  /* 0x00000001ff127807 */ /* 0x000fd20000000000 */
[----:B------:R-:W-:-:S07]  /*1060*/  LEPC R20, `(.L_x_23) ;  /* 0x000000001014794e */ /* 0x000fce0000000000 */
[----:B0123--:R-:W-:Y:S05]  /*1070*/  CALL.ABS.NOINC R2 ;  /* 0x0000000002007343 */ /* 0x00ffea0003c00000 */
.L_x_23:
[----:B------:R-:W0:Y:S01]  /*1080*/  S2R R5, SR_TID.X ;  /* 0x0000000000057919 */ /* 0x000e220000002100 */
[----:B------:R-:W1:Y:S01]  /*1090*/  LDC.64 R2, c[0x0][0x388] ;  /* 0x0000e200ff027b82 */ /* 0x000e620000000a00 */
[----:B------:R-:W0:Y:S01]  /*10a0*/  LDCU UR4, c[0x0][0x360] ;  /* 0x00006c00ff0477ac */ /* 0x000e220008000800 */
[----:B------:R-:W-:Y:S01]  /*10b0*/  R2UR UR6, R16 ;  /* 0x00000000100672ca */ /* 0x000fe200000e0000 */
[----:B------:R-:W0:Y:S01]  /*10c0*/  S2R R0, SR_CTAID.X ;  /* 0x0000000000007919 */ /* 0x000e220000002500 */
[----:B------:R-:W-:Y:S01]  /*10d0*/  R2UR UR7, R17 ;  /* 0x00000000110772ca */ /* 0x000fe200000e0000 */
[----:B0-----:R-:W-:-:S04]  /*10e0*/  IMAD R5, R0, UR4, R5 ;  /* 0x0000000400057c24 */ /* 0x001fc8000f8e0205 */
[----:B-1----:R-:W-:-:S08]  /*10f0*/  IMAD.WIDE R2, R5, 0x4, R2 ;  /* 0x0000000405027825 */ /* 0x002fd000078e0202 */
[----:B------:R-:W-:Y:S01]  /*1100*/  STG.E desc[UR6][R2.64], R18 ;  /* 0x0000001202007986 */ /* 0x000fe2000c101906 */
[----:B------:R-:W-:Y:S05]  /*1110*/  EXIT ;  /* 0x000000000000794d */ /* 0x000fea0003800000 */
.L_x_24:
        /* <DEDUP_REMOVED lines=14> */
.L_x_26:


//--------------------- .nv.shared.reserved.0     --------------------------
	.section	.nv.shared.reserved.0,"aw",@nobits
	.weak		__nv_reservedSMEM_offset_0_alias
	.size		__nv_reservedSMEM_offset_0_alias, 0, 64
	.other		__nv_reservedSMEM_offset_0_alias,@"STO_CUDA_RESERVED_SHARED STV_DEFAULT"
__nv_reservedSMEM_offset_0_alias:
	.zero		0
	.zero		64


//--------------------- .nv.constant0._Z29sum_values_in_allocated_arrayPilS_ --------------------------
	.section	.nv.constant0._Z29sum_values_in_allocated_arrayPilS_,"a",@progbits
	.sectionflags	@""
	.align	4
.nv.constant0._Z29sum_values_in_allocated_arrayPilS_:
	.zero		920


//--------------------- .nv.constant0._Z23sum_values_and_allocatelPi --------------------------
	.section	.nv.constant0._Z23sum_values_and_allocatelPi,"a",@progbits
	.sectionflags	@""
	.align	4
.nv.constant0._Z23sum_values_and_allocatelPi:
	.zero		912


//--------------------- SYMBOLS --------------------------

	.type		.nv.reservedSmem.offset0,@object
	.size		.nv.reservedSmem.offset0,0x4
	.type		malloc,@function
	.type		free,@function
